	.target	sm_90a

	.elftype	@"ET_EXEC"


//--------------------- .note.nv.tkinfo           --------------------------
	.section	.note.nv.tkinfo,"",@"SHT_NOTE"
	.sectionflags	@"SHF_NOTE_NV_TKINFO"
	.tkinfo
        /*0018*/ 	.word	0x00000002
        /*0030*/ 	.string	""
        /*0030*/ 	.string	"ptxas"
        /*0030*/ 	.string	"Cuda compilation tools, release 13.0, V13.0.88"
        /*0030*/ 	.string	"Build cuda_13.0.r13.0/compiler.36424714_0"
        /*0030*/ 	.string	"-arch sm_90a -m 64 "



//--------------------- .note.nv.cuinfo           --------------------------
	.section	.note.nv.cuinfo,"",@"SHT_NOTE"
	.sectionflags	@"SHF_NOTE_NV_CUINFO"
        /*0018*/ 	.short	0x0002
        /*001a*/ 	.short	0x005a
        /*001c*/ 	.short	0x0082
	.zero		2


//--------------------- .nv.info                  --------------------------
	.section	.nv.info,"",@"SHT_CUDA_INFO"
	.align	4


	//----- nvinfo : EIATTR_REGCOUNT
	.align		4
        /*0000*/ 	.byte	0x04, 0x2f
        /*0002*/ 	.short	(.L_15 - .L_14)
	.align		4
.L_14:
        /*0004*/ 	.word	index@(_ZN7cutlass13device_kernelINS_4gemm6kernel13GemmUniversalIN4cute5tupleIJiiiiEEENS1_10collective13CollectiveMmaINS1_34MainloopSm90TmaGmmaWarpSpecializedILi9ENS5_IJNS4_1CILi2EEENSA_ILi4EEENSA_ILi1EEEEEENS1_32KernelTmaWarpSpecializedPingpongEEENS5_IJNSA_ILi64EEENSA_ILi128EEESH_EEENS_10bfloat16_tENS5_IJlSD_lEEESK_SL_NS4_8TiledMMAINS4_8MMA_AtomIJNS4_4SM904GMMA28MMA_64x128x16_F32BF16BF16_SSILNSP_5MajorE0ELSR_0ELNSP_7ScaleInE1ELSS_1EEEEEENS4_6LayoutINS5_IJSD_SD_SD_EEENS5_IJNSA_ILi0EEESX_SX_EEEEENS5_IJNS4_10UnderscoreES10_S10_EEEEENS4_23SM90_TMA_LOAD_MULTICASTENS4_14ComposedLayoutINS4_7SwizzleILi3ELi4ELi3EEENS4_18smem_ptr_flag_bitsILi16EEENSV_INS5_IJNSA_ILi8EEESH_EEENS5_IJSH_SD_EEEEEEEvNS4_8identityES13_S1D_vS1E_EENS_8epilogue10collective6detail29Sm90TmaWarpSpecializedAdapterINS1H_15DefaultEpilogueISK_SL_SL_NS1G_6thread17LinearCombinationISK_Li1EffLNS1L_9ScaleType4KindE0ELNS_15FloatRoundStyleE2ESK_EENS1_15EpilogueDefaultEEEEEvvEEEEvNT_6ParamsE)
        /*0008*/ 	.word	0x000000a8


	//----- nvinfo : EIATTR_FRAME_SIZE
	.align		4
.L_15:
        /*000c*/ 	.byte	0x04, 0x11
        /*000e*/ 	.short	(.L_17 - .L_16)
	.align		4
.L_16:
        /*0010*/ 	.word	index@(_ZN7cutlass13device_kernelINS_4gemm6kernel13GemmUniversalIN4cute5tupleIJiiiiEEENS1_10collective13CollectiveMmaINS1_34MainloopSm90TmaGmmaWarpSpecializedILi9ENS5_IJNS4_1CILi2EEENSA_ILi4EEENSA_ILi1EEEEEENS1_32KernelTmaWarpSpecializedPingpongEEENS5_IJNSA_ILi64EEENSA_ILi128EEESH_EEENS_10bfloat16_tENS5_IJlSD_lEEESK_SL_NS4_8TiledMMAINS4_8MMA_AtomIJNS4_4SM904GMMA28MMA_64x128x16_F32BF16BF16_SSILNSP_5MajorE0ELSR_0ELNSP_7ScaleInE1ELSS_1EEEEEENS4_6LayoutINS5_IJSD_SD_SD_EEENS5_IJNSA_ILi0EEESX_SX_EEEEENS5_IJNS4_10UnderscoreES10_S10_EEEEENS4_23SM90_TMA_LOAD_MULTICASTENS4_14ComposedLayoutINS4_7SwizzleILi3ELi4ELi3EEENS4_18smem_ptr_flag_bitsILi16EEENSV_INS5_IJNSA_ILi8EEESH_EEENS5_IJSH_SD_EEEEEEEvNS4_8identityES13_S1D_vS1E_EENS_8epilogue10collective6detail29Sm90TmaWarpSpecializedAdapterINS1H_15DefaultEpilogueISK_SL_SL_NS1G_6thread17LinearCombinationISK_Li1EffLNS1L_9ScaleType4KindE0ELNS_15FloatRoundStyleE2ESK_EENS1_15EpilogueDefaultEEEEEvvEEEEvNT_6ParamsE)
        /*0014*/ 	.word	0x00000008


	//----- nvinfo : EIATTR_MIN_STACK_SIZE
	.align		4
.L_17:
        /*0018*/ 	.byte	0x04, 0x12
        /*001a*/ 	.short	(.L_19 - .L_18)
	.align		4
.L_18:
        /*001c*/ 	.word	index@(_ZN7cutlass13device_kernelINS_4gemm6kernel13GemmUniversalIN4cute5tupleIJiiiiEEENS1_10collective13CollectiveMmaINS1_34MainloopSm90TmaGmmaWarpSpecializedILi9ENS5_IJNS4_1CILi2EEENSA_ILi4EEENSA_ILi1EEEEEENS1_32KernelTmaWarpSpecializedPingpongEEENS5_IJNSA_ILi64EEENSA_ILi128EEESH_EEENS_10bfloat16_tENS5_IJlSD_lEEESK_SL_NS4_8TiledMMAINS4_8MMA_AtomIJNS4_4SM904GMMA28MMA_64x128x16_F32BF16BF16_SSILNSP_5MajorE0ELSR_0ELNSP_7ScaleInE1ELSS_1EEEEEENS4_6LayoutINS5_IJSD_SD_SD_EEENS5_IJNSA_ILi0EEESX_SX_EEEEENS5_IJNS4_10UnderscoreES10_S10_EEEEENS4_23SM90_TMA_LOAD_MULTICASTENS4_14ComposedLayoutINS4_7SwizzleILi3ELi4ELi3EEENS4_18smem_ptr_flag_bitsILi16EEENSV_INS5_IJNSA_ILi8EEESH_EEENS5_IJSH_SD_EEEEEEEvNS4_8identityES13_S1D_vS1E_EENS_8epilogue10collective6detail29Sm90TmaWarpSpecializedAdapterINS1H_15DefaultEpilogueISK_SL_SL_NS1G_6thread17LinearCombinationISK_Li1EffLNS1L_9ScaleType4KindE0ELNS_15FloatRoundStyleE2ESK_EENS1_15EpilogueDefaultEEEEEvvEEEEvNT_6ParamsE)
        /*0020*/ 	.word	0x00000008
.L_19:


//--------------------- .nv.compat                --------------------------
	.section	.nv.compat,"",@"SHT_CUDA_COMPAT_INFO"
	.align	4
        /*0000*/ 	.byte	0x02, 0x09, 0x01, 0x00, 0x02, 0x02, 0x04, 0x00, 0x02, 0x05, 0x05, 0x00, 0x03, 0x07, 0x01, 0x01
        /*0010*/ 	.byte	0x02, 0x03, 0x01, 0x00, 0x02, 0x06, 0x01, 0x00, 0x04, 0x0b, 0x08, 0x00, 0x00, 0x00, 0x00, 0x00
        /*0020*/ 	.byte	0x00, 0x00, 0x00, 0x00


//--------------------- .nv.info._ZN7cutlass13device_kernelINS_4gemm6kernel13GemmUniversalIN4cute5tupleIJiiiiEEENS1_10collective13CollectiveMmaINS1_34MainloopSm90TmaGmmaWarpSpecializedILi9ENS5_IJNS4_1CILi2EEENSA_ILi4EEENSA_ILi1EEEEEENS1_32KernelTmaWarpSpecializedPingpongEEENS5_IJNSA_ILi64EEENSA_ILi128EEESH_EEENS_10bfloat16_tENS5_IJlSD_lEEESK_SL_NS4_8TiledMMAINS4_8MMA_AtomIJNS4_4SM904GMMA28MMA_64x128x16_F32BF16BF16_SSILNSP_5MajorE0ELSR_0ELNSP_7ScaleInE1ELSS_1EEEEEENS4_6LayoutINS5_IJSD_SD_SD_EEENS5_IJNSA_ILi0EEESX_SX_EEEEENS5_IJNS4_10UnderscoreES10_S10_EEEEENS4_23SM90_TMA_LOAD_MULTICASTENS4_14ComposedLayoutINS4_7SwizzleILi3ELi4ELi3EEENS4_18smem_ptr_flag_bitsILi16EEENSV_INS5_IJNSA_ILi8EEESH_EEENS5_IJSH_SD_EEEEEEEvNS4_8identityES13_S1D_vS1E_EENS_8epilogue10collective6detail29Sm90TmaWarpSpecializedAdapterINS1H_15DefaultEpilogueISK_SL_SL_NS1G_6thread17LinearCombinationISK_Li1EffLNS1L_9ScaleType4KindE0ELNS_15FloatRoundStyleE2ESK_EENS1_15EpilogueDefaultEEEEEvvEEEEvNT_6ParamsE --------------------------
	.section	.nv.info._ZN7cutlass13device_kernelINS_4gemm6kernel13GemmUniversalIN4cute5tupleIJiiiiEEENS1_10collective13CollectiveMmaINS1_34MainloopSm90TmaGmmaWarpSpecializedILi9ENS5_IJNS4_1CILi2EEENSA_ILi4EEENSA_ILi1EEEEEENS1_32KernelTmaWarpSpecializedPingpongEEENS5_IJNSA_ILi64EEENSA_ILi128EEESH_EEENS_10bfloat16_tENS5_IJlSD_lEEESK_SL_NS4_8TiledMMAINS4_8MMA_AtomIJNS4_4SM904GMMA28MMA_64x128x16_F32BF16BF16_SSILNSP_5MajorE0ELSR_0ELNSP_7ScaleInE1ELSS_1EEEEEENS4_6LayoutINS5_IJSD_SD_SD_EEENS5_IJNSA_ILi0EEESX_SX_EEEEENS5_IJNS4_10UnderscoreES10_S10_EEEEENS4_23SM90_TMA_LOAD_MULTICASTENS4_14ComposedLayoutINS4_7SwizzleILi3ELi4ELi3EEENS4_18smem_ptr_flag_bitsILi16EEENSV_INS5_IJNSA_ILi8EEESH_EEENS5_IJSH_SD_EEEEEEEvNS4_8identityES13_S1D_vS1E_EENS_8epilogue10collective6detail29Sm90TmaWarpSpecializedAdapterINS1H_15DefaultEpilogueISK_SL_SL_NS1G_6thread17LinearCombinationISK_Li1EffLNS1L_9ScaleType4KindE0ELNS_15FloatRoundStyleE2ESK_EENS1_15EpilogueDefaultEEEEEvvEEEEvNT_6ParamsE,"",@"SHT_CUDA_INFO"
	.sectionflags	@""
	.align	4


	//----- nvinfo : EIATTR_CUDA_API_VERSION
	.align		4
        /*0000*/ 	.byte	0x04, 0x37
        /*0002*/ 	.short	(.L_21 - .L_20)
.L_20:
        /*0004*/ 	.word	0x00000082


	//----- nvinfo : EIATTR_KPARAM_INFO
	.align		4
.L_21:
        /*0008*/ 	.byte	0x04, 0x17
        /*000a*/ 	.short	(.L_23 - .L_22)
.L_22:
        /*000c*/ 	.word	0x00000000
        /*0010*/ 	.short	0x0000
        /*0012*/ 	.short	0x0070
        /*0014*/ 	.byte	0x00, 0xf0, 0x01, 0x10


	//----- nvinfo : EIATTR_SPARSE_MMA_MASK
	.align		4
.L_23:
        /*0018*/ 	.byte	0x03, 0x50
        /*001a*/ 	.short	0x0000


	//----- nvinfo : EIATTR_MAXREG_COUNT
	.align		4
        /*001c*/ 	.byte	0x03, 0x1b
        /*001e*/ 	.short	0x00a8


	//----- nvinfo : EIATTR_NUM_BARRIERS
	.align		4
        /*0020*/ 	.byte	0x02, 0x4c
        /*0022*/ 	.byte	0x01
	.zero		1


	//----- nvinfo : EIATTR_EXTERNS
	.align		4
        /*0024*/ 	.byte	0x04, 0x0f
        /*0026*/ 	.short	(.L_25 - .L_24)


	//   ....[0]....
	.align		4
.L_24:
        /*0028*/ 	.word	index@(__assertfail)


	//----- nvinfo : EIATTR_ANNOTATIONS
	.align		4
.L_25:
        /*002c*/ 	.byte	0x04, 0x55
        /*002e*/ 	.short	(.L_27 - .L_26)


	//   ....[0]....
.L_26:
        /*0030*/ 	.word	0x00000001
        /*0034*/ 	.byte	0x80, 0x0e, 0x00, 0x00, 0x01, 0x00, 0x00, 0x00, 0x30, 0x15, 0x00, 0x00, 0x01, 0x00, 0x00, 0x00
        /*0044*/ 	.byte	0x40, 0x64, 0x00, 0x00, 0x01, 0x00, 0x00, 0x00, 0x70, 0x71, 0x00, 0x00


	//----- nvinfo : EIATTR_MERCURY_ISA_VERSION
	.align		4
.L_27:
        /*0050*/ 	.byte	0x03, 0x5f
        /*0052*/ 	.short	0x0101


	//----- nvinfo : EIATTR_INT_WARP_WIDE_INSTR_OFFSETS
	.align		4
        /*0054*/ 	.byte	0x04, 0x31
        /*0056*/ 	.short	(.L_29 - .L_28)


	//   ....[0]....
.L_28:
        /*0058*/ 	.word	0x000005c0


	//   ....[1]....
        /*005c*/ 	.word	0x000005e0


	//   ....[2]....
        /*0060*/ 	.word	0x00000600


	//   ....[3]....
        /*0064*/ 	.word	0x000006c0


	//   ....[4]....
        /*0068*/ 	.word	0x000006e0


	//   ....[5]....
        /*006c*/ 	.word	0x00000740


	//   ....[6]....
        /*0070*/ 	.word	0x00000850


	//   ....[7]....
        /*0074*/ 	.word	0x00000880


	//   ....[8]....
        /*0078*/ 	.word	0x000021f0


	//----- nvinfo : EIATTR_COOP_GROUP_MASK_REGIDS
	.align		4
.L_29:
        /*007c*/ 	.byte	0x04, 0x29
        /*007e*/ 	.short	(.L_31 - .L_30)


	//   ....[0]....
.L_30:
        /*0080*/ 	.word	0xffffffff


	//   ....[1]....
        /*0084*/ 	.word	0xffffffff


	//   ....[2]....
        /*0088*/ 	.word	0xffffffff


	//   ....[3]....
        /*008c*/ 	.word	0xffffffff


	//   ....[4]....
        /*0090*/ 	.word	0xffffffff


	//   ....[5]....
        /*0094*/ 	.word	0xffffffff


	//   ....[6]....
        /*0098*/ 	.word	0xffffffff


	//----- nvinfo : EIATTR_COOP_GROUP_INSTR_OFFSETS
	.align		4
.L_31:
        /*009c*/ 	.byte	0x04, 0x28
        /*009e*/ 	.short	(.L_33 - .L_32)


	//   ....[0]....
.L_32:
        /*00a0*/ 	.word	0x00000070


	//   ....[1]....
        /*00a4*/ 	.word	0x00000080


	//   ....[2]....
        /*00a8*/ 	.word	0x00000140


	//   ....[3]....
        /*00ac*/ 	.word	0x000003a0


	//   ....[4]....
        /*00b0*/ 	.word	0x000003e0


	//   ....[5]....
        /*00b4*/ 	.word	0x00000460


	//   ....[6]....
        /*00b8*/ 	.word	0x00000a30


	//----- nvinfo : EIATTR_REG_RECONFIG
	.align		4
.L_33:
        /*00bc*/ 	.byte	0x01, 0x54
	.zero		2


	//----- nvinfo : EIATTR_SYSCALL_OFFSETS
	.align		4
        /*00c0*/ 	.byte	0x04, 0x46
        /*00c2*/ 	.short	(.L_35 - .L_34)


	//   ....[0]....
.L_34:
        /*00c4*/ 	.word	0x000019a0


	//----- nvinfo : EIATTR_MBARRIER_INSTR_OFFSETS
	.align		4
.L_35:
        /*00c8*/ 	.byte	0x04, 0x39
        /*00ca*/ 	.short	(.L_37 - .L_36)


	//   ....[0]....
.L_36:
        /*00cc*/ 	.word	0x00000260
        /*00d0*/ 	.word	0x000000ff
        /*00d4*/ 	.word	0x00000000
        /*00d8*/ 	.short	0x0100
        /*00da*/ 	.byte	0x08
	.zero		1


	//   ....[1]....
        /*00dc*/ 	.word	0x00000270
        /*00e0*/ 	.word	0x000000ff
        /*00e4*/ 	.word	0x00000048
        /*00e8*/ 	.short	0x0100
        /*00ea*/ 	.byte	0x08
	.zero		1


	//   ....[2]....
        /*00ec*/ 	.word	0x00000280
        /*00f0*/ 	.word	0x000000ff
        /*00f4*/ 	.word	0x00000008
        /*00f8*/ 	.short	0x0100
        /*00fa*/ 	.byte	0x08
	.zero		1


	//   ....[3]....
        /*00fc*/ 	.word	0x00000290
        /*0100*/ 	.word	0x000000ff
        /*0104*/ 	.word	0x00000050
        /*0108*/ 	.short	0x0100
        /*010a*/ 	.byte	0x08
	.zero		1


	//   ....[4]....
        /*010c*/ 	.word	0x000002a0
        /*0110*/ 	.word	0x000000ff
        /*0114*/ 	.word	0x00000010
        /*0118*/ 	.short	0x0100
        /*011a*/ 	.byte	0x08
	.zero		1


	//   ....[5]....
        /*011c*/ 	.word	0x000002b0
        /*0120*/ 	.word	0x000000ff
        /*0124*/ 	.word	0x00000058
        /*0128*/ 	.short	0x0100
        /*012a*/ 	.byte	0x08
	.zero		1


	//   ....[6]....
        /*012c*/ 	.word	0x000002c0
        /*0130*/ 	.word	0x000000ff
        /*0134*/ 	.word	0x00000018
        /*0138*/ 	.short	0x0100
        /*013a*/ 	.byte	0x08
	.zero		1


	//   ....[7]....
        /*013c*/ 	.word	0x000002d0
        /*0140*/ 	.word	0x000000ff
        /*0144*/ 	.word	0x00000060
        /*0148*/ 	.short	0x0100
        /*014a*/ 	.byte	0x08
	.zero		1


	//   ....[8]....
        /*014c*/ 	.word	0x000002e0
        /*0150*/ 	.word	0x000000ff
        /*0154*/ 	.word	0x00000020
        /*0158*/ 	.short	0x0100
        /*015a*/ 	.byte	0x08
	.zero		1


	//   ....[9]....
        /*015c*/ 	.word	0x000002f0
        /*0160*/ 	.word	0x000000ff
        /*0164*/ 	.word	0x00000068
        /*0168*/ 	.short	0x0100
        /*016a*/ 	.byte	0x08
	.zero		1


	//   ....[10]....
        /*016c*/ 	.word	0x00000300
        /*0170*/ 	.word	0x000000ff
        /*0174*/ 	.word	0x00000028
        /*0178*/ 	.short	0x0100
        /*017a*/ 	.byte	0x08
	.zero		1


	//   ....[11]....
        /*017c*/ 	.word	0x00000310
        /*0180*/ 	.word	0x000000ff
        /*0184*/ 	.word	0x00000070
        /*0188*/ 	.short	0x0100
        /*018a*/ 	.byte	0x08
	.zero		1


	//   ....[12]....
        /*018c*/ 	.word	0x00000320
        /*0190*/ 	.word	0x000000ff
        /*0194*/ 	.word	0x00000030
        /*0198*/ 	.short	0x0100
        /*019a*/ 	.byte	0x08
	.zero		1


	//   ....[13]....
        /*019c*/ 	.word	0x00000330
        /*01a0*/ 	.word	0x000000ff
        /*01a4*/ 	.word	0x00000078
        /*01a8*/ 	.short	0x0100
        /*01aa*/ 	.byte	0x08
	.zero		1


	//   ....[14]....
        /*01ac*/ 	.word	0x00000340
        /*01b0*/ 	.word	0x000000ff
        /*01b4*/ 	.word	0x00000038
        /*01b8*/ 	.short	0x0100
        /*01ba*/ 	.byte	0x08
	.zero		1


	//   ....[15]....
        /*01bc*/ 	.word	0x00000350
        /*01c0*/ 	.word	0x000000ff
        /*01c4*/ 	.word	0x00000080
        /*01c8*/ 	.short	0x0100
        /*01ca*/ 	.byte	0x08
	.zero		1


	//   ....[16]....
        /*01cc*/ 	.word	0x00000360
        /*01d0*/ 	.word	0x000000ff
        /*01d4*/ 	.word	0x00000040
        /*01d8*/ 	.short	0x0100
        /*01da*/ 	.byte	0x08
	.zero		1


	//   ....[17]....
        /*01dc*/ 	.word	0x00000370
        /*01e0*/ 	.word	0x000000ff
        /*01e4*/ 	.word	0x00000088
        /*01e8*/ 	.short	0x0100
        /*01ea*/ 	.byte	0x08
	.zero		1


	//   ....[18]....
        /*01ec*/ 	.word	0x000008d0
        /*01f0*/ 	.word	0x000000ff
        /*01f4*/ 	.word	0x000000c0
        /*01f8*/ 	.short	0x0100
        /*01fa*/ 	.byte	0x08
	.zero		1


	//   ....[19]....
        /*01fc*/ 	.word	0x00000960
        /*0200*/ 	.word	0x000000ff
        /*0204*/ 	.word	0x000000c8
        /*0208*/ 	.short	0x0100
        /*020a*/ 	.byte	0x08
	.zero		1


	//   ....[20]....
        /*020c*/ 	.word	0x000009b0
        /*0210*/ 	.word	0x000000ff
        /*0214*/ 	.word	0x000000a0
        /*0218*/ 	.short	0x0100
        /*021a*/ 	.byte	0x09
	.zero		1


	//   ....[21]....
        /*021c*/ 	.word	0x000009c0
        /*0220*/ 	.word	0x000000ff
        /*0224*/ 	.word	0x000000a8
        /*0228*/ 	.short	0x0100
        /*022a*/ 	.byte	0x09
	.zero		1


	//   ....[22]....
        /*022c*/ 	.word	0x000009d0
        /*0230*/ 	.word	0x000000ff
        /*0234*/ 	.word	0x000000b0
        /*0238*/ 	.short	0x0100
        /*023a*/ 	.byte	0x09
	.zero		1


	//   ....[23]....
        /*023c*/ 	.word	0x000009e0
        /*0240*/ 	.word	0x000000ff
        /*0244*/ 	.word	0x000000b8
        /*0248*/ 	.short	0x0100
        /*024a*/ 	.byte	0x09
	.zero		1


	//   ....[24]....
        /*024c*/ 	.word	0x00001860
        /*0250*/ 	.word	0x000000ff
        /*0254*/ 	.word	0xfffffff8
        /*0258*/ 	.short	0x010a
        /*025a*/ 	.byte	0x2b
	.zero		1


	//   ....[25]....
        /*025c*/ 	.word	0x00001a20
        /*0260*/ 	.word	0x00000003
        /*0264*/ 	.word	0x00000000
        /*0268*/ 	.short	0x010a
        /*026a*/ 	.byte	0x3f
	.zero		1


	//   ....[26]....
        /*026c*/ 	.word	0x00001a80
        /*0270*/ 	.word	0x00000003
        /*0274*/ 	.word	0x00000000
        /*0278*/ 	.short	0x010a
        /*027a*/ 	.byte	0x3f
	.zero		1


	//   ....[27]....
        /*027c*/ 	.word	0x00001de0
        /*0280*/ 	.word	0x000000ff
        /*0284*/ 	.word	0x00000000
        /*0288*/ 	.short	0x010a
        /*028a*/ 	.byte	0x04
	.zero		1


	//   ....[28]....
        /*028c*/ 	.word	0x00001e20
        /*0290*/ 	.word	0x000000ff
        /*0294*/ 	.word	0x00000000
        /*0298*/ 	.short	0x010a
        /*029a*/ 	.byte	0x04
	.zero		1


	//   ....[29]....
        /*029c*/ 	.word	0x00002080
        /*02a0*/ 	.word	0x00000005
        /*02a4*/ 	.word	0x00000000
        /*02a8*/ 	.short	0x0101
        /*02aa*/ 	.byte	0x3f
	.zero		1


	//   ....[30]....
        /*02ac*/ 	.word	0x00002190
        /*02b0*/ 	.word	0x00000003
        /*02b4*/ 	.word	0x00000000
        /*02b8*/ 	.short	0x0101
        /*02ba*/ 	.byte	0x2e
	.zero		1


	//   ....[31]....
        /*02bc*/ 	.word	0x00002290
        /*02c0*/ 	.word	0x00000003
        /*02c4*/ 	.word	0x00000000
        /*02c8*/ 	.short	0x0101
        /*02ca*/ 	.byte	0x3f
	.zero		1


	//   ....[32]....
        /*02cc*/ 	.word	0x00002310
        /*02d0*/ 	.word	0x000000ff
        /*02d4*/ 	.word	0x00000008
        /*02d8*/ 	.short	0x010a
        /*02da*/ 	.byte	0x2b
	.zero		1


	//   ....[33]....
        /*02dc*/ 	.word	0x00006480
        /*02e0*/ 	.word	0x00000000
        /*02e4*/ 	.word	0x00000000
        /*02e8*/ 	.short	0x0101
        /*02ea*/ 	.byte	0x2e
	.zero		1


	//   ....[34]....
        /*02ec*/ 	.word	0x00006e90
        /*02f0*/ 	.word	0x0000000b
        /*02f4*/ 	.word	0x00000048
        /*02f8*/ 	.short	0x010a
        /*02fa*/ 	.byte	0x3f
	.zero		1


	//   ....[35]....
        /*02fc*/ 	.word	0x000072a0
        /*0300*/ 	.word	0x00000006
        /*0304*/ 	.word	0x000000c8
        /*0308*/ 	.short	0x0101
        /*030a*/ 	.byte	0x3f
	.zero		1


	//   ....[36]....
        /*030c*/ 	.word	0x000079c0
        /*0310*/ 	.word	0x00000007
        /*0314*/ 	.word	0x00000000
        /*0318*/ 	.short	0x010a
        /*031a*/ 	.byte	0x3f
	.zero		1


	//   ....[37]....
        /*031c*/ 	.word	0x00007a40
        /*0320*/ 	.word	0x00000006
        /*0324*/ 	.word	0x00000000
        /*0328*/ 	.short	0x010a
        /*032a*/ 	.byte	0x3f
	.zero		1


	//   ....[38]....
        /*032c*/ 	.word	0x00007ad0
        /*0330*/ 	.word	0x00000007
        /*0334*/ 	.word	0x00000000
        /*0338*/ 	.short	0x010a
        /*033a*/ 	.byte	0x3f
	.zero		1


	//   ....[39]....
        /*033c*/ 	.word	0x00007b60
        /*0340*/ 	.word	0x00000006
        /*0344*/ 	.word	0x00000000
        /*0348*/ 	.short	0x010a
        /*034a*/ 	.byte	0x3f
	.zero		1


	//   ....[40]....
        /*034c*/ 	.word	0x00007bf0
        /*0350*/ 	.word	0x00000007
        /*0354*/ 	.word	0x00000000
        /*0358*/ 	.short	0x010a
        /*035a*/ 	.byte	0x3f
	.zero		1


	//   ....[41]....
        /*035c*/ 	.word	0x00007c80
        /*0360*/ 	.word	0x00000006
        /*0364*/ 	.word	0x00000000
        /*0368*/ 	.short	0x010a
        /*036a*/ 	.byte	0x3f
	.zero		1


	//   ....[42]....
        /*036c*/ 	.word	0x00007d10
        /*0370*/ 	.word	0x00000007
        /*0374*/ 	.word	0x00000000
        /*0378*/ 	.short	0x010a
        /*037a*/ 	.byte	0x3f
	.zero		1


	//   ....[43]....
        /*037c*/ 	.word	0x00007da0
        /*0380*/ 	.word	0x00000006
        /*0384*/ 	.word	0x00000000
        /*0388*/ 	.short	0x010a
        /*038a*/ 	.byte	0x3f
	.zero		1


	//   ....[44]....
        /*038c*/ 	.word	0x00007e30
        /*0390*/ 	.word	0x00000005
        /*0394*/ 	.word	0x00000000
        /*0398*/ 	.short	0x010a
        /*039a*/ 	.byte	0x3f
	.zero		1


	//   ....[45]....
        /*039c*/ 	.word	0x00007ea0
        /*03a0*/ 	.word	0x00000003
        /*03a4*/ 	.word	0xfffffff8
        /*03a8*/ 	.short	0x010a
        /*03aa*/ 	.byte	0x3f
	.zero		1


	//   ....[46]....
        /*03ac*/ 	.word	0x00007ef0
        /*03b0*/ 	.word	0x00000003
        /*03b4*/ 	.word	0x00000000
        /*03b8*/ 	.short	0x010a
        /*03ba*/ 	.byte	0x3f
	.zero		1


	//   ....[47]....
        /*03bc*/ 	.word	0x00007f50
        /*03c0*/ 	.word	0x00000005
        /*03c4*/ 	.word	0x00000000
        /*03c8*/ 	.short	0x010a
        /*03ca*/ 	.byte	0x3f
	.zero		1


	//   ....[48]....
        /*03cc*/ 	.word	0x00007fb0
        /*03d0*/ 	.word	0x00000003
        /*03d4*/ 	.word	0x00000008
        /*03d8*/ 	.short	0x010a
        /*03da*/ 	.byte	0x3f
	.zero		1


	//   ....[49]....
        /*03dc*/ 	.word	0x00008080
        /*03e0*/ 	.word	0x0000000b
        /*03e4*/ 	.word	0x00000048
        /*03e8*/ 	.short	0x010a
        /*03ea*/ 	.byte	0x3f
	.zero		1


	//   ....[50]....
        /*03ec*/ 	.word	0x00008150
        /*03f0*/ 	.word	0x00000007
        /*03f4*/ 	.word	0x00000000
        /*03f8*/ 	.short	0x010a
        /*03fa*/ 	.byte	0x3f
	.zero		1


	//   ....[51]....
        /*03fc*/ 	.word	0x000081a0
        /*0400*/ 	.word	0x00000006
        /*0404*/ 	.word	0x00000000
        /*0408*/ 	.short	0x010a
        /*040a*/ 	.byte	0x3f
	.zero		1


	//   ....[52]....
        /*040c*/ 	.word	0x000081f0
        /*0410*/ 	.word	0x00000007
        /*0414*/ 	.word	0x00000000
        /*0418*/ 	.short	0x010a
        /*041a*/ 	.byte	0x3f
	.zero		1


	//   ....[53]....
        /*041c*/ 	.word	0x00008240
        /*0420*/ 	.word	0x00000006
        /*0424*/ 	.word	0x00000000
        /*0428*/ 	.short	0x010a
        /*042a*/ 	.byte	0x3f
	.zero		1


	//   ....[54]....
        /*042c*/ 	.word	0x00008290
        /*0430*/ 	.word	0x00000007
        /*0434*/ 	.word	0x00000000
        /*0438*/ 	.short	0x010a
        /*043a*/ 	.byte	0x3f
	.zero		1


	//   ....[55]....
        /*043c*/ 	.word	0x000082e0
        /*0440*/ 	.word	0x00000006
        /*0444*/ 	.word	0x00000000
        /*0448*/ 	.short	0x010a
        /*044a*/ 	.byte	0x3f
	.zero		1


	//   ....[56]....
        /*044c*/ 	.word	0x00008330
        /*0450*/ 	.word	0x00000007
        /*0454*/ 	.word	0x00000000
        /*0458*/ 	.short	0x010a
        /*045a*/ 	.byte	0x3f
	.zero		1


	//   ....[57]....
        /*045c*/ 	.word	0x00008380
        /*0460*/ 	.word	0x00000006
        /*0464*/ 	.word	0x00000000
        /*0468*/ 	.short	0x010a
        /*046a*/ 	.byte	0x3f
	.zero		1


	//----- nvinfo : EIATTR_NUM_MBARRIERS
	.align		4
.L_37:
        /*046c*/ 	.byte	0x03, 0x38
        /*046e*/ 	.short	0x0018


	//----- nvinfo : EIATTR_EXIT_INSTR_OFFSETS
	.align		4
        /*0470*/ 	.byte	0x04, 0x1c
        /*0472*/ 	.short	(.L_39 - .L_38)


	//   ....[0]....
.L_38:
        /*0474*/ 	.word	0x000014c0


	//   ....[1]....
        /*0478*/ 	.word	0x00001520


	//   ....[2]....
        /*047c*/ 	.word	0x00006aa0


	//   ....[3]....
        /*0480*/ 	.word	0x00006ad0


	//   ....[4]....
        /*0484*/ 	.word	0x00007e80


	//----- nvinfo : EIATTR_MAX_THREADS
	.align		4
.L_39:
        /*0488*/ 	.byte	0x04, 0x05
        /*048a*/ 	.short	(.L_41 - .L_40)
.L_40:
        /*048c*/ 	.word	0x00000180
        /*0490*/ 	.word	0x00000001
        /*0494*/ 	.word	0x00000001


	//----- nvinfo : EIATTR_CRS_STACK_SIZE
	.align		4
.L_41:
        /*0498*/ 	.byte	0x04, 0x1e
        /*049a*/ 	.short	(.L_43 - .L_42)
.L_42:
        /*049c*/ 	.word	0x00000000


	//----- nvinfo : EIATTR_CBANK_PARAM_SIZE
	.align		4
.L_43:
        /*04a0*/ 	.byte	0x03, 0x19
        /*04a2*/ 	.short	0x0470


	//----- nvinfo : EIATTR_PARAM_CBANK
	.align		4
        /*04a4*/ 	.byte	0x04, 0x0a
        /*04a6*/ 	.short	(.L_45 - .L_44)
	.align		4
.L_44:
        /*04a8*/ 	.word	index@(.nv.constant0._ZN7cutlass13device_kernelINS_4gemm6kernel13GemmUniversalIN4cute5tupleIJiiiiEEENS1_10collective13CollectiveMmaINS1_34MainloopSm90TmaGmmaWarpSpecializedILi9ENS5_IJNS4_1CILi2EEENSA_ILi4EEENSA_ILi1EEEEEENS1_32KernelTmaWarpSpecializedPingpongEEENS5_IJNSA_ILi64EEENSA_ILi128EEESH_EEENS_10bfloat16_tENS5_IJlSD_lEEESK_SL_NS4_8TiledMMAINS4_8MMA_AtomIJNS4_4SM904GMMA28MMA_64x128x16_F32BF16BF16_SSILNSP_5MajorE0ELSR_0ELNSP_7ScaleInE1ELSS_1EEEEEENS4_6LayoutINS5_IJSD_SD_SD_EEENS5_IJNSA_ILi0EEESX_SX_EEEEENS5_IJNS4_10UnderscoreES10_S10_EEEEENS4_23SM90_TMA_LOAD_MULTICASTENS4_14ComposedLayoutINS4_7SwizzleILi3ELi4ELi3EEENS4_18smem_ptr_flag_bitsILi16EEENSV_INS5_IJNSA_ILi8EEESH_EEENS5_IJSH_SD_EEEEEEEvNS4_8identityES13_S1D_vS1E_EENS_8epilogue10collective6detail29Sm90TmaWarpSpecializedAdapterINS1H_15DefaultEpilogueISK_SL_SL_NS1G_6thread17LinearCombinationISK_Li1EffLNS1L_9ScaleType4KindE0ELNS_15FloatRoundStyleE2ESK_EENS1_15EpilogueDefaultEEEEEvvEEEEvNT_6ParamsE)
        /*04ac*/ 	.short	0x0210
        /*04ae*/ 	.short	0x0470


	//----- nvinfo : EIATTR_SW_WAR
	.align		4
.L_45:
        /*04b0*/ 	.byte	0x04, 0x36
        /*04b2*/ 	.short	(.L_47 - .L_46)
.L_46:
        /*04b4*/ 	.word	0x00000008
.L_47:


//--------------------- .nv.callgraph             --------------------------
	.section	.nv.callgraph,"",@"SHT_CUDA_CALLGRAPH"
	.align	4
	.sectionentsize	8
	.align		4
        /*0000*/ 	.word	0x00000000
	.align		4
        /*0004*/ 	.word	0xffffffff
	.align		4
        /*0008*/ 	.word	index@(_ZN7cutlass13device_kernelINS_4gemm6kernel13GemmUniversalIN4cute5tupleIJiiiiEEENS1_10collective13CollectiveMmaINS1_34MainloopSm90TmaGmmaWarpSpecializedILi9ENS5_IJNS4_1CILi2EEENSA_ILi4EEENSA_ILi1EEEEEENS1_32KernelTmaWarpSpecializedPingpongEEENS5_IJNSA_ILi64EEENSA_ILi128EEESH_EEENS_10bfloat16_tENS5_IJlSD_lEEESK_SL_NS4_8TiledMMAINS4_8MMA_AtomIJNS4_4SM904GMMA28MMA_64x128x16_F32BF16BF16_SSILNSP_5MajorE0ELSR_0ELNSP_7ScaleInE1ELSS_1EEEEEENS4_6LayoutINS5_IJSD_SD_SD_EEENS5_IJNSA_ILi0EEESX_SX_EEEEENS5_IJNS4_10UnderscoreES10_S10_EEEEENS4_23SM90_TMA_LOAD_MULTICASTENS4_14ComposedLayoutINS4_7SwizzleILi3ELi4ELi3EEENS4_18smem_ptr_flag_bitsILi16EEENSV_INS5_IJNSA_ILi8EEESH_EEENS5_IJSH_SD_EEEEEEEvNS4_8identityES13_S1D_vS1E_EENS_8epilogue10collective6detail29Sm90TmaWarpSpecializedAdapterINS1H_15DefaultEpilogueISK_SL_SL_NS1G_6thread17LinearCombinationISK_Li1EffLNS1L_9ScaleType4KindE0ELNS_15FloatRoundStyleE2ESK_EENS1_15EpilogueDefaultEEEEEvvEEEEvNT_6ParamsE)
	.align		4
        /*000c*/ 	.word	index@(__assertfail)
	.align		4
        /*0010*/ 	.word	0x00000000
	.align		4
        /*0014*/ 	.word	0xfffffffe
	.align		4
        /*0018*/ 	.word	0x00000000
	.align		4
        /*001c*/ 	.word	0xfffffffd
	.align		4
        /*0020*/ 	.word	0x00000000
	.align		4
        /*0024*/ 	.word	0xfffffffc


//--------------------- .nv.constant4             --------------------------
	.section	.nv.constant4,"a",@progbits
	.align	8
	.align		8
.nv.constant4:
        /*0000*/ 	.dword	__assertfail
	.align		8
        /*0008*/ 	.dword	__unnamed_1
	.align		8
        /*0010*/ 	.dword	_ZN40_INTERNAL_cf9b1d6a_4_k_cu_48d30290_219634cuda3std3__45__cpo5beginE
	.align		8
        /*0018*/ 	.dword	_ZN40_INTERNAL_cf9b1d6a_4_k_cu_48d30290_219634cuda3std3__45__cpo3endE
	.align		8
        /*0020*/ 	.dword	_ZN40_INTERNAL_cf9b1d6a_4_k_cu_48d30290_219634cuda3std3__45__cpo6cbeginE
	.align		8
        /*0028*/ 	.dword	_ZN40_INTERNAL_cf9b1d6a_4_k_cu_48d30290_219634cuda3std3__45__cpo4cendE
	.align		8
        /*0030*/ 	.dword	_ZN40_INTERNAL_cf9b1d6a_4_k_cu_48d30290_219634cuda3std3__442_GLOBAL__N__cf9b1d6a_4_k_cu_48d30290_219636ignoreE
	.align		8
        /*0038*/ 	.dword	_ZN40_INTERNAL_cf9b1d6a_4_k_cu_48d30290_219634cuda3std3__419piecewise_constructE
	.align		8
        /*0040*/ 	.dword	_ZN40_INTERNAL_cf9b1d6a_4_k_cu_48d30290_219634cuda3std3__48in_placeE
	.align		8
        /*0048*/ 	.dword	_ZN40_INTERNAL_cf9b1d6a_4_k_cu_48d30290_219634cuda3std6ranges3__45__cpo4swapE
	.align		8
        /*0050*/ 	.dword	_ZN40_INTERNAL_cf9b1d6a_4_k_cu_48d30290_219634cuda3std6ranges3__45__cpo9iter_moveE
	.align		8
        /*0058*/ 	.dword	_ZN40_INTERNAL_cf9b1d6a_4_k_cu_48d30290_219634cute7productE
	.align		8
        /*0060*/ 	.dword	_ZN40_INTERNAL_cf9b1d6a_4_k_cu_48d30290_219634cute1_E
	.align		8
        /*0068*/ 	.dword	$str$22
	.align		8
        /*0070*/ 	.dword	$str$23


//--------------------- .text._ZN7cutlass13device_kernelINS_4gemm6kernel13GemmUniversalIN4cute5tupleIJiiiiEEENS1_10collective13CollectiveMmaINS1_34MainloopSm90TmaGmmaWarpSpecializedILi9ENS5_IJNS4_1CILi2EEENSA_ILi4EEENSA_ILi1EEEEEENS1_32KernelTmaWarpSpecializedPingpongEEENS5_IJNSA_ILi64EEENSA_ILi128EEESH_EEENS_10bfloat16_tENS5_IJlSD_lEEESK_SL_NS4_8TiledMMAINS4_8MMA_AtomIJNS4_4SM904GMMA28MMA_64x128x16_F32BF16BF16_SSILNSP_5MajorE0ELSR_0ELNSP_7ScaleInE1ELSS_1EEEEEENS4_6LayoutINS5_IJSD_SD_SD_EEENS5_IJNSA_ILi0EEESX_SX_EEEEENS5_IJNS4_10UnderscoreES10_S10_EEEEENS4_23SM90_TMA_LOAD_MULTICASTENS4_14ComposedLayoutINS4_7SwizzleILi3ELi4ELi3EEENS4_18smem_ptr_flag_bitsILi16EEENSV_INS5_IJNSA_ILi8EEESH_EEENS5_IJSH_SD_EEEEEEEvNS4_8identityES13_S1D_vS1E_EENS_8epilogue10collective6detail29Sm90TmaWarpSpecializedAdapterINS1H_15DefaultEpilogueISK_SL_SL_NS1G_6thread17LinearCombinationISK_Li1EffLNS1L_9ScaleType4KindE0ELNS_15FloatRoundStyleE2ESK_EENS1_15EpilogueDefaultEEEEEvvEEEEvNT_6ParamsE --------------------------
	.section	.text._ZN7cutlass13device_kernelINS_4gemm6kernel13GemmUniversalIN4cute5tupleIJiiiiEEENS1_10collective13CollectiveMmaINS1_34MainloopSm90TmaGmmaWarpSpecializedILi9ENS5_IJNS4_1CILi2EEENSA_ILi4EEENSA_ILi1EEEEEENS1_32KernelTmaWarpSpecializedPingpongEEENS5_IJNSA_ILi64EEENSA_ILi128EEESH_EEENS_10bfloat16_tENS5_IJlSD_lEEESK_SL_NS4_8TiledMMAINS4_8MMA_AtomIJNS4_4SM904GMMA28MMA_64x128x16_F32BF16BF16_SSILNSP_5MajorE0ELSR_0ELNSP_7ScaleInE1ELSS_1EEEEEENS4_6LayoutINS5_IJSD_SD_SD_EEENS5_IJNSA_ILi0EEESX_SX_EEEEENS5_IJNS4_10UnderscoreES10_S10_EEEEENS4_23SM90_TMA_LOAD_MULTICASTENS4_14ComposedLayoutINS4_7SwizzleILi3ELi4ELi3EEENS4_18smem_ptr_flag_bitsILi16EEENSV_INS5_IJNSA_ILi8EEESH_EEENS5_IJSH_SD_EEEEEEEvNS4_8identityES13_S1D_vS1E_EENS_8epilogue10collective6detail29Sm90TmaWarpSpecializedAdapterINS1H_15DefaultEpilogueISK_SL_SL_NS1G_6thread17LinearCombinationISK_Li1EffLNS1L_9ScaleType4KindE0ELNS_15FloatRoundStyleE2ESK_EENS1_15EpilogueDefaultEEEEEvvEEEEvNT_6ParamsE,"ax",@progbits
	.align	128
.text._ZN7cutlass13device_kernelINS_4gemm6kernel13GemmUniversalIN4cute5tupleIJiiiiEEENS1_10collective13CollectiveMmaINS1_34MainloopSm90TmaGmmaWarpSpecializedILi9ENS5_IJNS4_1CILi2EEENSA_ILi4EEENSA_ILi1EEEEEENS1_32KernelTmaWarpSpecializedPingpongEEENS5_IJNSA_ILi64EEENSA_ILi128EEESH_EEENS_10bfloat16_tENS5_IJlSD_lEEESK_SL_NS4_8TiledMMAINS4_8MMA_AtomIJNS4_4SM904GMMA28MMA_64x128x16_F32BF16BF16_SSILNSP_5MajorE0ELSR_0ELNSP_7ScaleInE1ELSS_1EEEEEENS4_6LayoutINS5_IJSD_SD_SD_EEENS5_IJNSA_ILi0EEESX_SX_EEEEENS5_IJNS4_10UnderscoreES10_S10_EEEEENS4_23SM90_TMA_LOAD_MULTICASTENS4_14ComposedLayoutINS4_7SwizzleILi3ELi4ELi3EEENS4_18smem_ptr_flag_bitsILi16EEENSV_INS5_IJNSA_ILi8EEESH_EEENS5_IJSH_SD_EEEEEEEvNS4_8identityES13_S1D_vS1E_EENS_8epilogue10collective6detail29Sm90TmaWarpSpecializedAdapterINS1H_15DefaultEpilogueISK_SL_SL_NS1G_6thread17LinearCombinationISK_Li1EffLNS1L_9ScaleType4KindE0ELNS_15FloatRoundStyleE2ESK_EENS1_15EpilogueDefaultEEEEEvvEEEEvNT_6ParamsE:
        .type           _ZN7cutlass13device_kernelINS_4gemm6kernel13GemmUniversalIN4cute5tupleIJiiiiEEENS1_10collective13CollectiveMmaINS1_34MainloopSm90TmaGmmaWarpSpecializedILi9ENS5_IJNS4_1CILi2EEENSA_ILi4EEENSA_ILi1EEEEEENS1_32KernelTmaWarpSpecializedPingpongEEENS5_IJNSA_ILi64EEENSA_ILi128EEESH_EEENS_10bfloat16_tENS5_IJlSD_lEEESK_SL_NS4_8TiledMMAINS4_8MMA_AtomIJNS4_4SM904GMMA28MMA_64x128x16_F32BF16BF16_SSILNSP_5MajorE0ELSR_0ELNSP_7ScaleInE1ELSS_1EEEEEENS4_6LayoutINS5_IJSD_SD_SD_EEENS5_IJNSA_ILi0EEESX_SX_EEEEENS5_IJNS4_10UnderscoreES10_S10_EEEEENS4_23SM90_TMA_LOAD_MULTICASTENS4_14ComposedLayoutINS4_7SwizzleILi3ELi4ELi3EEENS4_18smem_ptr_flag_bitsILi16EEENSV_INS5_IJNSA_ILi8EEESH_EEENS5_IJSH_SD_EEEEEEEvNS4_8identityES13_S1D_vS1E_EENS_8epilogue10collective6detail29Sm90TmaWarpSpecializedAdapterINS1H_15DefaultEpilogueISK_SL_SL_NS1G_6thread17LinearCombinationISK_Li1EffLNS1L_9ScaleType4KindE0ELNS_15FloatRoundStyleE2ESK_EENS1_15EpilogueDefaultEEEEEvvEEEEvNT_6ParamsE,@function
        .size           _ZN7cutlass13device_kernelINS_4gemm6kernel13GemmUniversalIN4cute5tupleIJiiiiEEENS1_10collective13CollectiveMmaINS1_34MainloopSm90TmaGmmaWarpSpecializedILi9ENS5_IJNS4_1CILi2EEENSA_ILi4EEENSA_ILi1EEEEEENS1_32KernelTmaWarpSpecializedPingpongEEENS5_IJNSA_ILi64EEENSA_ILi128EEESH_EEENS_10bfloat16_tENS5_IJlSD_lEEESK_SL_NS4_8TiledMMAINS4_8MMA_AtomIJNS4_4SM904GMMA28MMA_64x128x16_F32BF16BF16_SSILNSP_5MajorE0ELSR_0ELNSP_7ScaleInE1ELSS_1EEEEEENS4_6LayoutINS5_IJSD_SD_SD_EEENS5_IJNSA_ILi0EEESX_SX_EEEEENS5_IJNS4_10UnderscoreES10_S10_EEEEENS4_23SM90_TMA_LOAD_MULTICASTENS4_14ComposedLayoutINS4_7SwizzleILi3ELi4ELi3EEENS4_18smem_ptr_flag_bitsILi16EEENSV_INS5_IJNSA_ILi8EEESH_EEENS5_IJSH_SD_EEEEEEEvNS4_8identityES13_S1D_vS1E_EENS_8epilogue10collective6detail29Sm90TmaWarpSpecializedAdapterINS1H_15DefaultEpilogueISK_SL_SL_NS1G_6thread17LinearCombinationISK_Li1EffLNS1L_9ScaleType4KindE0ELNS_15FloatRoundStyleE2ESK_EENS1_15EpilogueDefaultEEEEEvvEEEEvNT_6ParamsE,(.L_x_212 - _ZN7cutlass13device_kernelINS_4gemm6kernel13GemmUniversalIN4cute5tupleIJiiiiEEENS1_10collective13CollectiveMmaINS1_34MainloopSm90TmaGmmaWarpSpecializedILi9ENS5_IJNS4_1CILi2EEENSA_ILi4EEENSA_ILi1EEEEEENS1_32KernelTmaWarpSpecializedPingpongEEENS5_IJNSA_ILi64EEENSA_ILi128EEESH_EEENS_10bfloat16_tENS5_IJlSD_lEEESK_SL_NS4_8TiledMMAINS4_8MMA_AtomIJNS4_4SM904GMMA28MMA_64x128x16_F32BF16BF16_SSILNSP_5MajorE0ELSR_0ELNSP_7ScaleInE1ELSS_1EEEEEENS4_6LayoutINS5_IJSD_SD_SD_EEENS5_IJNSA_ILi0EEESX_SX_EEEEENS5_IJNS4_10UnderscoreES10_S10_EEEEENS4_23SM90_TMA_LOAD_MULTICASTENS4_14ComposedLayoutINS4_7SwizzleILi3ELi4ELi3EEENS4_18smem_ptr_flag_bitsILi16EEENSV_INS5_IJNSA_ILi8EEESH_EEENS5_IJSH_SD_EEEEEEEvNS4_8identityES13_S1D_vS1E_EENS_8epilogue10collective6detail29Sm90TmaWarpSpecializedAdapterINS1H_15DefaultEpilogueISK_SL_SL_NS1G_6thread17LinearCombinationISK_Li1EffLNS1L_9ScaleType4KindE0ELNS_15FloatRoundStyleE2ESK_EENS1_15EpilogueDefaultEEEEEvvEEEEvNT_6ParamsE)
        .other          _ZN7cutlass13device_kernelINS_4gemm6kernel13GemmUniversalIN4cute5tupleIJiiiiEEENS1_10collective13CollectiveMmaINS1_34MainloopSm90TmaGmmaWarpSpecializedILi9ENS5_IJNS4_1CILi2EEENSA_ILi4EEENSA_ILi1EEEEEENS1_32KernelTmaWarpSpecializedPingpongEEENS5_IJNSA_ILi64EEENSA_ILi128EEESH_EEENS_10bfloat16_tENS5_IJlSD_lEEESK_SL_NS4_8TiledMMAINS4_8MMA_AtomIJNS4_4SM904GMMA28MMA_64x128x16_F32BF16BF16_SSILNSP_5MajorE0ELSR_0ELNSP_7ScaleInE1ELSS_1EEEEEENS4_6LayoutINS5_IJSD_SD_SD_EEENS5_IJNSA_ILi0EEESX_SX_EEEEENS5_IJNS4_10UnderscoreES10_S10_EEEEENS4_23SM90_TMA_LOAD_MULTICASTENS4_14ComposedLayoutINS4_7SwizzleILi3ELi4ELi3EEENS4_18smem_ptr_flag_bitsILi16EEENSV_INS5_IJNSA_ILi8EEESH_EEENS5_IJSH_SD_EEEEEEEvNS4_8identityES13_S1D_vS1E_EENS_8epilogue10collective6detail29Sm90TmaWarpSpecializedAdapterINS1H_15DefaultEpilogueISK_SL_SL_NS1G_6thread17LinearCombinationISK_Li1EffLNS1L_9ScaleType4KindE0ELNS_15FloatRoundStyleE2ESK_EENS1_15EpilogueDefaultEEEEEvvEEEEvNT_6ParamsE,@"STO_CUDA_ENTRY STV_DEFAULT"
_ZN7cutlass13device_kernelINS_4gemm6kernel13GemmUniversalIN4cute5tupleIJiiiiEEENS1_10collective13CollectiveMmaINS1_34MainloopSm90TmaGmmaWarpSpecializedILi9ENS5_IJNS4_1CILi2EEENSA_ILi4EEENSA_ILi1EEEEEENS1_32KernelTmaWarpSpecializedPingpongEEENS5_IJNSA_ILi64EEENSA_ILi128EEESH_EEENS_10bfloat16_tENS5_IJlSD_lEEESK_SL_NS4_8TiledMMAINS4_8MMA_AtomIJNS4_4SM904GMMA28MMA_64x128x16_F32BF16BF16_SSILNSP_5MajorE0ELSR_0ELNSP_7ScaleInE1ELSS_1EEEEEENS4_6LayoutINS5_IJSD_SD_SD_EEENS5_IJNSA_ILi0EEESX_SX_EEEEENS5_IJNS4_10UnderscoreES10_S10_EEEEENS4_23SM90_TMA_LOAD_MULTICASTENS4_14ComposedLayoutINS4_7SwizzleILi3ELi4ELi3EEENS4_18smem_ptr_flag_bitsILi16EEENSV_INS5_IJNSA_ILi8EEESH_EEENS5_IJSH_SD_EEEEEEEvNS4_8identityES13_S1D_vS1E_EENS_8epilogue10collective6detail29Sm90TmaWarpSpecializedAdapterINS1H_15DefaultEpilogueISK_SL_SL_NS1G_6thread17LinearCombinationISK_Li1EffLNS1L_9ScaleType4KindE0ELNS_15FloatRoundStyleE2ESK_EENS1_15EpilogueDefaultEEEEEvvEEEEvNT_6ParamsE:
[----:B------:R-:W0:Y:S02]  /*0000*/  LDC R1, c[0x0][0x28] ;  /* 0x00000a00ff017b82 */ /* 0x000e240000000800 */
[----:B0-----:R-:W-:Y:S01]  /*0010*/  VIADD R1, R1, 0xfffffff8 ;  /* 0xfffffff801017836 */ /* 0x001fe20000000000 */
[----:B------:R-:W0:Y:S01]  /*0020*/  S2R R4, SR_TID.X ;  /* 0x0000000000047919 */ /* 0x000e220000002100 */
[----:B------:R-:W-:Y:S01]  /*0030*/  ELECT P0, URZ, PT ;  /* 0x00000000003f782f */ /* 0x000fe20003800000 */
[----:B------:R-:W-:Y:S01]  /*0040*/  BSSY B0, `(.L_x_0) ;  /* 0x000000f000007945 */ /* 0x000fe20003800000 */
[--C-:B0-----:R-:W-:Y:S02]  /*0050*/  SHF.R.U32.HI R0, RZ, 0x5, R4.reuse ;  /* 0x00000005ff007819 */ /* 0x101fe40000011604 */
[----:B------:R-:W-:-:S03]  /*0060*/  SHF.R.U32.HI R7, RZ, 0x7, R4 ;  /* 0x00000007ff077819 */ /* 0x000fc60000011604 */
[----:B------:R-:W0:Y:S04]  /*0070*/  SHFL.IDX PT, R2, R0, RZ, 0x1f ;  /* 0x00001fff00027589 */ /* 0x000e2800000e0000 */
[----:B------:R1:W2:Y:S01]  /*0080*/  SHFL.IDX PT, R10, R7, RZ, 0x1f ;  /* 0x00001fff070a7589 */ /* 0x0002a200000e0000 */
[----:B0-----:R-:W-:-:S13]  /*0090*/  ISETP.NE.OR P0, PT, R2, RZ, !P0 ;  /* 0x000000ff0200720c */ /* 0x001fda0004705670 */
[----:B-12---:R-:W-:Y:S05]  /*00a0*/  @P0 BRA `(.L_x_1) ;  /* 0x0000000000200947 */ /* 0x006fea0003800000 */
[----:B------:R-:W-:Y:S02]  /*00b0*/  ULDC.64 UR4, c[0x0][0x198] ;  /* 0x0000660000047ab9 */ /* 0x000fe40000000a00 */
[----:B------:R-:W-:Y:S02]  /*00c0*/  UIADD3 UR6, UP0, UR4, 0xf0, URZ ;  /* 0x000000f004067890 */ /* 0x000fe4000ff1e03f */
[----:B------:R-:W-:Y:S02]  /*00d0*/  UIADD3 UR4, UP1, UR4, 0x1f0, URZ ;  /* 0x000001f004047890 */ /* 0x000fe4000ff3e03f */
[----:B------:R-:W-:Y:S02]  /*00e0*/  UIADD3.X UR7, URZ, UR5, URZ, UP0, !UPT ;  /* 0x000000053f077290 */ /* 0x000fe400087fe43f */
[----:B------:R-:W-:-:S07]  /*00f0*/  UIADD3.X UR5, URZ, UR5, URZ, UP1, !UPT ;  /* 0x000000053f057290 */ /* 0x000fce0008ffe43f */
[----:B------:R0:W-:Y:S02]  /*0100*/  UTMACCTL.PF [UR6] ;  /* 0x00000000060079b9 */ /* 0x0001e40008040000 */
[----:B------:R0:W-:Y:S02]  /*0110*/  UTMACCTL.PF [UR4] ;  /* 0x00000000040079b9 */ /* 0x0001e40008040000 */
[----:B0-----:R-:W-:Y:S01]  /*0120*/  NOP ;  /* 0x0000000000007918 */ /* 0x001fe20000000000 */
.L_x_1:
[----:B------:R-:W-:Y:S05]  /*0130*/  BSYNC B0 ;  /* 0x0000000000007941 */ /* 0x000fea0003800000 */
.L_x_0:
[----:B------:R-:W0:Y:S02]  /*0140*/  SHFL.IDX PT, R9, R0, RZ, 0x1f ;  /* 0x00001fff00097589 */ /* 0x000e2400000e0000 */
[----:B0-----:R-:W-:-:S13]  /*0150*/  ISETP.NE.AND P0, PT, R9, RZ, PT ;  /* 0x000000ff0900720c */ /* 0x001fda0003f05270 */
[----:B------:R-:W-:Y:S05]  /*0160*/  @P0 BRA `(.L_x_2) ;  /* 0x00000000008c0947 */ /* 0x000fea0003800000 */
[----:B------:R-:W-:Y:S01]  /*0170*/  ELECT P0, URZ, PT ;  /* 0x00000000003f782f */ /* 0x000fe20003800000 */
[----:B------:R-:W-:-:S12]  /*0180*/  BSSY B0, `(.L_x_2) ;  /* 0x0000021000007945 */ /* 0x000fd80003800000 */
[----:B------:R-:W-:Y:S05]  /*0190*/  @!P0 BRA `(.L_x_3) ;  /* 0x00000000007c8947 */ /* 0x000fea0003800000 */
[----:B------:R-:W0:Y:S01]  /*01a0*/  S2UR UR8, SR_CgaCtaId ;  /* 0x00000000000879c3 */ /* 0x000e220000008800 */
[----:B------:R-:W-:Y:S01]  /*01b0*/  UMOV UR4, 0x400 ;  /* 0x0000040000047882 */ /* 0x000fe20000000000 */
[----:B------:R-:W-:Y:S01]  /*01c0*/  UMOV UR5, 0x1 ;  /* 0x0000000100057882 */ /* 0x000fe20000000000 */
[----:B------:R-:W-:Y:S02]  /*01d0*/  UMOV UR6, 0x5 ;  /* 0x0000000500067882 */ /* 0x000fe40000000000 */
[----:B------:R-:W-:-:S04]  /*01e0*/  UIADD3 UR6, -UR6, 0x100000, URZ ;  /* 0x0010000006067890 */ /* 0x000fc8000fffe13f */
[----:B------:R-:W-:Y:S02]  /*01f0*/  USHF.L.U32 UR7, UR6, 0xb, URZ ;  /* 0x0000000b06077899 */ /* 0x000fe4000800063f */
[----:B------:R-:W-:Y:S02]  /*0200*/  USHF.L.U32 UR6, UR6, 0x1, URZ ;  /* 0x0000000106067899 */ /* 0x000fe4000800063f */
[----:B0-----:R-:W-:Y:S02]  /*0210*/  ULEA UR8, UR8, UR4, 0x18 ;  /* 0x0000000408087291 */ /* 0x001fe4000f8ec03f */
[----:B------:R-:W-:-:S04]  /*0220*/  UIADD3 UR4, -UR5, 0x100000, URZ ;  /* 0x0010000005047890 */ /* 0x000fc8000fffe13f */
[----:B------:R-:W-:Y:S02]  /*0230*/  USHF.L.U32 UR5, UR4, 0xb, URZ ;  /* 0x0000000b04057899 */ /* 0x000fe4000800063f */
[----:B------:R-:W-:Y:S01]  /*0240*/  USHF.L.U32 UR4, UR4, 0x1, URZ ;  /* 0x0000000104047899 */ /* 0x000fe2000800063f */
[----:B------:R-:W0:Y:S11]  /*0250*/  FENCE.VIEW.ASYNC.S ;  /* 0x00000000000073c6 */ /* 0x000e360000000000 */
[----:B0-----:R0:W1:Y:S01]  /*0260*/  SYNCS.EXCH.64 URZ, [UR8], UR4 ;  /* 0x00000004083f75b2 */ /* 0x0010620008000100 */
[----:B------:R0:W2:Y:S01]  /*0270*/  SYNCS.EXCH.64 URZ, [UR8+0x48], UR6 ;  /* 0x00004806083f75b2 */ /* 0x0000a20008000100 */
[----:B------:R0:W3:Y:S01]  /*0280*/  SYNCS.EXCH.64 URZ, [UR8+0x8], UR4 ;  /* 0x00000804083f75b2 */ /* 0x0000e20008000100 */
[----:B------:R0:W4:Y:S01]  /*0290*/  SYNCS.EXCH.64 URZ, [UR8+0x50], UR6 ;  /* 0x00005006083f75b2 */ /* 0x0001220008000100 */
[----:B------:R0:W0:Y:S01]  /*02a0*/  SYNCS.EXCH.64 URZ, [UR8+0x10], UR4 ;  /* 0x00001004083f75b2 */ /* 0x0000220008000100 */
        /* <DEDUP_REMOVED lines=13> */
[----:B------:R-:W-:Y:S01]  /*0380*/  NOP ;  /* 0x0000000000007918 */ /* 0x000fe20000000000 */
.L_x_3:
[----:B0-----:R-:W-:Y:S05]  /*0390*/  BSYNC B0 ;  /* 0x0000000000007941 */ /* 0x001fea0003800000 */
.L_x_2:
[----:B------:R-:W0:Y:S01]  /*03a0*/  SHFL.IDX PT, R12, R0, RZ, 0x1f ;  /* 0x00001fff000c7589 */ /* 0x000e2200000e0000 */
[----:B------:R-:W5:Y:S01]  /*03b0*/  S2UR UR12, SR_CTAID.X ;  /* 0x00000000000c79c3 */ /* 0x000f620000002500 */
[----:B------:R-:W-:Y:S02]  /*03c0*/  SHF.R.S32.HI R3, RZ, 0x1f, R4 ;  /* 0x0000001fff037819 */ /* 0x000fe40000011404 */
[----:B------:R-:W-:Y:S01]  /*03d0*/  ELECT P0, URZ, PT ;  /* 0x00000000003f782f */ /* 0x000fe20003800000 */
[----:B------:R-:W1:Y:S01]  /*03e0*/  SHFL.IDX PT, R11, R0, RZ, 0x1f ;  /* 0x00001fff000b7589 */ /* 0x000e6200000e0000 */
[----:B------:R-:W-:Y:S01]  /*03f0*/  ULDC UR4, c[0x0][0x150] ;  /* 0x0000540000047ab9 */ /* 0x000fe20000000800 */
[----:B------:R-:W-:Y:S02]  /*0400*/  LEA.HI R3, R3, R4, RZ, 0x7 ;  /* 0x0000000403037211 */ /* 0x000fe400078f38ff */
[----:B------:R-:W-:Y:S01]  /*0410*/  ELECT P1, URZ, PT ;  /* 0x00000000003f782f */ /* 0x000fe20003820000 */
[----:B------:R-:W2:Y:S01]  /*0420*/  S2R R6, SR_CTAID.Y ;  /* 0x0000000000067919 */ /* 0x000ea20000002600 */
[----:B------:R-:W3:Y:S01]  /*0430*/  LDC R14, c[0x0][0x144] ;  /* 0x00005100ff0e7b82 */ /* 0x000ee20000000800 */
[----:B------:R-:W-:Y:S01]  /*0440*/  LOP3.LUT R3, R3, 0xffffff80, RZ, 0xc0, !PT ;  /* 0xffffff8003037812 */ /* 0x000fe200078ec0ff */
[----:B------:R-:W-:Y:S01]  /*0450*/  UMOV UR11, 0x80 ;  /* 0x00000080000b7882 */ /* 0x000fe20000000000 */
[----:B------:R-:W4:Y:S01]  /*0460*/  SHFL.IDX PT, R16, R7, RZ, 0x1f ;  /* 0x00001fff07107589 */ /* 0x000f2200000e0000 */
[----:B------:R-:W-:Y:S01]  /*0470*/  NOP ;  /* 0x0000000000007918 */ /* 0x000fe20000000000 */
[----:B------:R-:W-:Y:S01]  /*0480*/  NOP ;  /* 0x0000000000007918 */ /* 0x000fe20000000000 */
[----:B------:R-:W-:Y:S01]  /*0490*/  IMAD.IADD R5, R4, 0x1, -R3 ;  /* 0x0000000104057824 */ /* 0x000fe200078e0a03 */
[C---:B------:R-:W-:Y:S01]  /*04a0*/  ISETP.NE.AND P4, PT, R10.reuse, RZ, PT ;  /* 0x000000ff0a00720c */ /* 0x040fe20003f85270 */
[----:B------:R-:W4:Y:S01]  /*04b0*/  LDC R15, c[0x0][0x140] ;  /* 0x00005000ff0f7b82 */ /* 0x000f220000000800 */
[----:B------:R-:W-:-:S02]  /*04c0*/  VIADD R36, R10, 0xffffffff ;  /* 0xffffffff0a247836 */ /* 0x000fc40000000000 */
[----:B------:R-:W-:Y:S01]  /*04d0*/  SHF.R.S32.HI R8, RZ, 0x1f, R5 ;  /* 0x0000001fff087819 */ /* 0x000fe20000011405 */
[----:B------:R-:W-:Y:S02]  /*04e0*/  IMAD.MOV.U32 R89, RZ, RZ, 0x1 ;  /* 0x00000001ff597424 */ /* 0x000fe400078e00ff */
[----:B------:R-:W-:Y:S02]  /*04f0*/  ISETP.GE.U32.AND P6, PT, R36, 0x2, PT ;  /* 0x000000022400780c */ /* 0x000fe40003fc6070 */
[----:B0-----:R-:W-:Y:S01]  /*0500*/  ISETP.NE.OR P0, PT, R12, RZ, !P0 ;  /* 0x000000ff0c00720c */ /* 0x001fe20004705670 */
[----:B------:R-:W0:Y:S01]  /*0510*/  LDC R25, c[0x0][0x148] ;  /* 0x00005200ff197b82 */ /* 0x000e220000000800 */
[----:B-----5:R-:W-:Y:S02]  /*0520*/  I2FP.F32.U32 R12, UR12 ;  /* 0x0000000c000c7c45 */ /* 0x020fe40008201000 */
[----:B------:R-:W-:Y:S02]  /*0530*/  LEA.HI R3, R8, R5, RZ, 0x3 ;  /* 0x0000000508037211 */ /* 0x000fe400078f18ff */
[----:B-1----:R-:W-:Y:S01]  /*0540*/  ISETP.NE.OR P1, PT, R11, RZ, !P1 ;  /* 0x000000ff0b00720c */ /* 0x002fe20004f25670 */
[----:B------:R-:W-:Y:S01]  /*0550*/  FMUL R13, R12, UR4 ;  /* 0x000000040c0d7c20 */ /* 0x000fe20008400000 */
[--C-:B------:R-:W-:Y:S01]  /*0560*/  SHF.R.S32.HI R0, RZ, 0x3, R3.reuse ;  /* 0x00000003ff007819 */ /* 0x100fe20000011403 */
[----:B------:R-:W-:Y:S01]  /*0570*/  ULDC UR4, c[0x0][0x154] ;  /* 0x0000550000047ab9 */ /* 0x000fe20000000800 */
[----:B------:R-:W-:-:S02]  /*0580*/  SHF.R.S32.HI R3, RZ, 0x1f, R3 ;  /* 0x0000001fff037819 */ /* 0x000fc40000011403 */
[----:B------:R-:W-:Y:S01]  /*0590*/  SHF.R.S32.HI R12, RZ, 0x1f, R9 ;  /* 0x0000001fff0c7819 */ /* 0x000fe20000011409 */
[----:B------:R-:W1:Y:S01]  /*05a0*/  F2I.U32.TRUNC.NTZ R13, R13 ;  /* 0x0000000d000d7305 */ /* 0x000e62000020f000 */
[----:B------:R-:W-:Y:S01]  /*05b0*/  LEA.HI R11, R3, R0, RZ, 0x2 ;  /* 0x00000000030b7211 */ /* 0x000fe200078f10ff */
[----:B------:R-:W-:Y:S01]  /*05c0*/  VOTEU.ALL UP1, P0 ;  /* 0x00000000003f7886 */ /* 0x000fe20000020000 */
[----:B------:R-:W-:Y:S01]  /*05d0*/  LEA.HI R12, R12, R9, RZ, 0x2 ;  /* 0x000000090c0c7211 */ /* 0x000fe200078f10ff */
[----:B------:R-:W-:Y:S01]  /*05e0*/  VOTEU.ALL UP0, P0 ;  /* 0x00000000003f7886 */ /* 0x000fe20000000000 */
[----:B------:R-:W-:Y:S01]  /*05f0*/  SHF.R.S32.HI R3, RZ, 0x1f, R2 ;  /* 0x0000001fff037819 */ /* 0x000fe20000011402 */
[----:B------:R-:W-:Y:S01]  /*0600*/  VOTEU.ALL UP2, P1 ;  /* 0x00000000003f7886 */ /* 0x000fe20000840000 */
[----:B------:R-:W-:Y:S01]  /*0610*/  LOP3.LUT R11, R11, 0xfffffffc, RZ, 0xc0, !PT ;  /* 0xfffffffc0b0b7812 */ /* 0x000fe200078ec0ff */
[----:B------:R-:W5:Y:S01]  /*0620*/  @!UP1 S2UR UR7, SR_CgaCtaId ;  /* 0x00000000000799c3 */ /* 0x000f620000008800 */
[----:B------:R-:W-:Y:S01]  /*0630*/  LOP3.LUT R12, R12, 0x3ffffffc, RZ, 0xc0, !PT ;  /* 0x3ffffffc0c0c7812 */ /* 0x000fe200078ec0ff */
[----:B------:R-:W-:Y:S01]  /*0640*/  @!UP1 UMOV UR6, 0x400 ;  /* 0x0000040000069882 */ /* 0x000fe20000000000 */
[----:B------:R-:W-:Y:S01]  /*0650*/  LEA.HI R3, R3, R2, RZ, 0x2 ;  /* 0x0000000203037211 */ /* 0x000fe200078f10ff */
[----:B------:R-:W-:Y:S01]  /*0660*/  IMAD.IADD R11, R0, 0x1, -R11 ;  /* 0x00000001000b7824 */ /* 0x000fe200078e0a0b */
[----:B------:R-:W-:Y:S01]  /*0670*/  @!UP2 UMOV UR9, 0x400 ;  /* 0x000004000009a882 */ /* 0x000fe20000000000 */
[----:B------:R-:W-:Y:S01]  /*0680*/  IMAD.IADD R12, R9, 0x1, -R12 ;  /* 0x00000001090c7824 */ /* 0x000fe200078e0a0c */
[----:B------:R-:W-:Y:S01]  /*0690*/  LOP3.LUT R3, R3, 0xfffffffc, RZ, 0xc0, !PT ;  /* 0xfffffffc03037812 */ /* 0x000fe200078ec0ff */
[----:B------:R-:W0:Y:S01]  /*06a0*/  @!UP2 S2UR UR10, SR_CgaCtaId ;  /* 0x00000000000aa9c3 */ /* 0x000e220000008800 */
[----:B-1----:R-:W-:Y:S01]  /*06b0*/  IMAD.MOV R13, RZ, RZ, -R13 ;  /* 0x000000ffff0d7224 */ /* 0x002fe200078e0a0d */
[----:B------:R-:W-:Y:S01]  /*06c0*/  VOTEU.ALL UP3, P1 ;  /* 0x00000000003f7886 */ /* 0x000fe20000860000 */
[----:B------:R-:W-:Y:S01]  /*06d0*/  IMAD R11, R12, 0x4, R11 ;  /* 0x000000040c0b7824 */ /* 0x000fe200078e020b */
[----:B------:R-:W-:Y:S01]  /*06e0*/  VOTEU.ALL UP4, P1 ;  /* 0x00000000003f7886 */ /* 0x000fe20000880000 */
[----:B------:R-:W-:Y:S01]  /*06f0*/  IMAD.IADD R9, R2, 0x1, -R3 ;  /* 0x0000000102097824 */ /* 0x000fe200078e0a03 */
[----:B--2---:R-:W-:Y:S01]  /*0700*/  I2FP.F32.U32 R2, R6 ;  /* 0x0000000600027245 */ /* 0x004fe20000201000 */
[----:B---3--:R-:W-:Y:S01]  /*0710*/  IMAD R21, R14, R13, UR12 ;  /* 0x0000000c0e157e24 */ /* 0x008fe2000f8e020d */
[C---:B------:R-:W-:Y:S01]  /*0720*/  LEA.HI R0, R11.reuse, R11, RZ, 0x1 ;  /* 0x0000000b0b007211 */ /* 0x040fe200078f08ff */
[C---:B------:R-:W-:Y:S01]  /*0730*/  IMAD.SHL.U32 R88, R11.reuse, 0x4, RZ ;  /* 0x000000040b587824 */ /* 0x040fe200078e00ff */
[----:B------:R-:W-:Y:S01]  /*0740*/  VOTEU.ALL UP5, P1 ;  /* 0x00000000003f7886 */ /* 0x000fe200008a0000 */
[----:B------:R-:W-:Y:S01]  /*0750*/  FMUL R2, R2, UR4 ;  /* 0x0000000402027c20 */ /* 0x000fe20008400000 */
[----:B------:R-:W-:Y:S01]  /*0760*/  LOP3.LUT R0, R0, 0xfffffffe, RZ, 0xc0, !PT ;  /* 0xfffffffe00007812 */ /* 0x000fe200078ec0ff */
[----:B------:R-:W-:Y:S01]  /*0770*/  UMOV UR4, 0x20 ;  /* 0x0000002000047882 */ /* 0x000fe20000000000 */
[----:B------:R-:W-:Y:S01]  /*0780*/  LOP3.LUT R88, R11, 0xc, R88, 0x78, !PT ;  /* 0x0000000c0b587812 */ /* 0x000fe200078e7858 */
[----:B------:R-:W-:-:S04]  /*0790*/  @!UP1 UIADD3 UR4, -UR4, 0x100000, URZ ;  /* 0x0010000004049890 */ /* 0x000fc8000fffe13f */
[----:B------:R-:W-:Y:S02]  /*07a0*/  @!UP1 USHF.L.U32 UR5, UR4, 0xb, URZ ;  /* 0x0000000b04059899 */ /* 0x000fe4000800063f */
[----:B------:R-:W-:Y:S01]  /*07b0*/  @!UP1 USHF.L.U32 UR4, UR4, 0x1, URZ ;  /* 0x0000000104049899 */ /* 0x000fe2000800063f */
[----:B----4-:R-:W-:Y:S01]  /*07c0*/  ISETP.EQ.U32.AND P2, PT, R15, 0x1, PT ;  /* 0x000000010f00780c */ /* 0x010fe20003f42070 */
[----:B------:R-:W-:Y:S01]  /*07d0*/  IMAD.IADD R0, R11, 0x1, -R0 ;  /* 0x000000010b007824 */ /* 0x000fe200078e0a00 */
[----:B------:R-:W1:Y:S01]  /*07e0*/  F2I.U32.TRUNC.NTZ R2, R2 ;  /* 0x0000000200027305 */ /* 0x000e62000020f000 */
[----:B-----5:R-:W-:Y:S01]  /*07f0*/  @!UP1 ULEA UR8, UR7, UR6, 0x18 ;  /* 0x0000000607089291 */ /* 0x020fe2000f8ec03f */
[----:B------:R-:W-:Y:S01]  /*0800*/  R2UR UR43, R16 ;  /* 0x00000000102b72ca */ /* 0x000fe200000e0000 */
[----:B------:R-:W-:-:S04]  /*0810*/  @!UP2 UIADD3 UR6, -UR11, 0x100000, URZ ;  /* 0x001000000b06a890 */ /* 0x000fc8000fffe13f */
[----:B------:R-:W-:Y:S02]  /*0820*/  @!UP2 USHF.L.U32 UR7, UR6, 0xb, URZ ;  /* 0x0000000b0607a899 */ /* 0x000fe4000800063f */
[----:B------:R-:W-:Y:S01]  /*0830*/  @!UP2 USHF.L.U32 UR6, UR6, 0x1, URZ ;  /* 0x000000010606a899 */ /* 0x000fe2000800063f */
[----:B------:R-:W-:Y:S01]  /*0840*/  ISETP.NE.AND P3, PT, R0, R21, PT ;  /* 0x000000150000720c */ /* 0x000fe20003f65270 */
[----:B------:R-:W-:Y:S01]  /*0850*/  VOTEU.ALL UP1, P0 ;  /* 0x00000000003f7886 */ /* 0x000fe20000020000 */
[----:B0-----:R-:W-:Y:S01]  /*0860*/  @!UP2 ULEA UR9, UR10, UR9, 0x18 ;  /* 0x000000090a09a291 */ /* 0x001fe2000f8ec03f */
[----:B------:R-:W-:Y:S01]  /*0870*/  LOP3.LUT P0, RZ, R5, 0x7, RZ, 0xc0, !PT ;  /* 0x0000000705ff7812 */ /* 0x000fe2000780c0ff */
[----:B------:R-:W-:Y:S01]  /*0880*/  VOTEU.ALL UP2, P1 ;  /* 0x00000000003f7886 */ /* 0x000fe20000840000 */
[----:B------:R-:W-:Y:S02]  /*0890*/  ISETP.NE.AND P1, PT, R9, 0x3, PT ;  /* 0x000000030900780c */ /* 0x000fe40003f25270 */
[----:B------:R-:W-:-:S02]  /*08a0*/  ISETP.LT.U32.AND P0, PT, R88, 0x8, !P0 ;  /* 0x000000085800780c */ /* 0x000fc40004701070 */
[----:B------:R-:W-:Y:S01]  /*08b0*/  ISETP.EQ.OR P1, PT, R9, RZ, !P1 ;  /* 0x000000ff0900720c */ /* 0x000fe20004f22670 */
[----:B------:R-:W0:Y:S02]  /*08c0*/  FENCE.VIEW.ASYNC.S ;  /* 0x00000000000073c6 */ /* 0x000e240000000000 */
[----:B0-----:R0:W2:Y:S01]  /*08d0*/  @!UP0 SYNCS.EXCH.64 URZ, [UR8+0xc0], UR4 ;  /* 0x0000c004083f85b2 */ /* 0x0010a20008000100 */
[----:B-1----:R-:W-:Y:S01]  /*08e0*/  IMAD.MOV R20, RZ, RZ, -R2 ;  /* 0x000000ffff147224 */ /* 0x002fe200078e0a02 */
[----:B------:R-:W-:-:S03]  /*08f0*/  @P3 LEA.HI R0, R88, R88, RZ, 0x1 ;  /* 0x0000005858003211 */ /* 0x000fc600078f08ff */
[----:B------:R-:W-:Y:S01]  /*0900*/  IMAD R3, R25, R20, R6 ;  /* 0x0000001419037224 */ /* 0x000fe200078e0206 */
[----:B------:R-:W-:Y:S02]  /*0910*/  ISETP.EQ.AND P1, PT, R10, RZ, P1 ;  /* 0x000000ff0a00720c */ /* 0x000fe40000f22270 */
[----:B------:R-:W-:Y:S02]  /*0920*/  @P3 SHF.R.S32.HI R0, RZ, 0x1, R0 ;  /* 0x00000001ff003819 */ /* 0x000fe40000011400 */
[----:B------:R-:W-:Y:S02]  /*0930*/  SEL R23, RZ, 0x1, !P1 ;  /* 0x00000001ff177807 */ /* 0x000fe40004800000 */
[----:B------:R-:W-:Y:S02]  /*0940*/  @P3 ISETP.NE.AND P5, PT, R0, R3, PT ;  /* 0x000000030000320c */ /* 0x000fe40003fa5270 */
[----:B------:R-:W-:Y:S01]  /*0950*/  SEL R0, RZ, 0x1, !P0 ;  /* 0x00000001ff007807 */ /* 0x000fe20004000000 */
[----:B------:R0:W1:Y:S01]  /*0960*/  @!UP1 SYNCS.EXCH.64 URZ, [UR8+0xc8], UR4 ;  /* 0x0000c804083f95b2 */ /* 0x0000620008000100 */
[----:B------:R-:W-:Y:S01]  /*0970*/  NOP ;  /* 0x0000000000007918 */ /* 0x000fe20000000000 */
[----:B------:R-:W-:-:S02]  /*0980*/  @P3 SEL R89, RZ, 0x1, P5 ;  /* 0x00000001ff593807 */ /* 0x000fc40002800000 */
[----:B------:R-:W-:Y:S02]  /*0990*/  SEL R23, R23, 0x2, P6 ;  /* 0x0000000217177807 */ /* 0x000fe40003000000 */
[----:B------:R-:W-:Y:S01]  /*09a0*/  LOP3.LUT R89, R89, R0, RZ, 0xc0, !PT ;  /* 0x0000000059597212 */ /* 0x000fe200078ec0ff */
[----:B------:R0:W3:Y:S01]  /*09b0*/  @!UP2 SYNCS.EXCH.64 URZ, [UR9+0xa0], UR6 ;  /* 0x0000a006093fa5b2 */ /* 0x0000e20008000100 */
[----:B------:R0:W4:Y:S01]  /*09c0*/  @!UP3 SYNCS.EXCH.64 URZ, [UR9+0xa8], UR6 ;  /* 0x0000a806093fb5b2 */ /* 0x0001220008000100 */
[----:B------:R0:W0:Y:S01]  /*09d0*/  @!UP4 SYNCS.EXCH.64 URZ, [UR9+0xb0], UR6 ;  /* 0x0000b006093fc5b2 */ /* 0x0000220008000100 */
[----:B------:R0:W0:Y:S01]  /*09e0*/  @!UP5 SYNCS.EXCH.64 URZ, [UR9+0xb8], UR6 ;  /* 0x0000b806093fd5b2 */ /* 0x0000220008000100 */
[----:B------:R-:W-:Y:S01]  /*09f0*/  NOP ;  /* 0x0000000000007918 */ /* 0x000fe20000000000 */
[----:B--2---:R-:W-:Y:S05]  /*0a00*/  @!P2 BRA `(.L_x_4) ;  /* 0x000000000008a947 */ /* 0x004fea0003800000 */
[----:B01-34-:R-:W-:Y:S01]  /*0a10*/  UCGABAR_ARV ;  /* 0x00000000000079c7 */ /* 0x01bfe20008000000 */
[----:B------:R-:W-:Y:S05]  /*0a20*/  BRA `(.L_x_5) ;  /* 0x0000000000047947 */ /* 0x000fea0003800000 */
.L_x_4:
[----:B01-34-:R-:W-:Y:S01]  /*0a30*/  NOP ;  /* 0x0000000000007918 */ /* 0x01bfe20000000000 */
.L_x_5:
[----:B------:R-:W-:Y:S01]  /*0a40*/  ULDC.64 UR4, c[0x0][0x598] ;  /* 0x0001660000047ab9 */ /* 0x000fe20000000a00 */
[----:B------:R-:W-:Y:S01]  /*0a50*/  ULDC.64 UR36, c[0x0][0x208] ;  /* 0x0000820000247ab9 */ /* 0x000fe20000000a00 */
[----:B------:R-:W-:-:S04]  /*0a60*/  ISETP.NE.U32.AND P0, PT, RZ, UR4, PT ;  /* 0x00000004ff007c0c */ /* 0x000fc8000bf05070 */
[----:B------:R-:W-:-:S13]  /*0a70*/  ISETP.NE.AND.EX P0, PT, RZ, UR5, PT, P0 ;  /* 0x00000005ff007c0c */ /* 0x000fda000bf05300 */
[----:B------:R-:W-:Y:S05]  /*0a80*/  @!P0 BRA `(.L_x_6) ;  /* 0x00000000001c8947 */ /* 0x000fea0003800000 */
[----:B------:R-:W0:Y:S02]  /*0a90*/  LDC.64 R2, c[0x0][0x598] ;  /* 0x00016600ff027b82 */ /* 0x000e240000000a00 */
[----:B0-----:R-:W2:Y:S02]  /*0aa0*/  LDG.E.64 R2, desc[UR36][R2.64] ;  /* 0x0000002402027981 */ /* 0x001ea4000c1e1b00 */
[----:B--2---:R-:W-:-:S04]  /*0ab0*/  ISETP.NE.U32.AND P0, PT, R2, RZ, PT ;  /* 0x000000ff0200720c */ /* 0x004fc80003f05070 */
[----:B------:R-:W-:-:S13]  /*0ac0*/  ISETP.NE.AND.EX P0, PT, R3, RZ, PT, P0 ;  /* 0x000000ff0300720c */ /* 0x000fda0003f05300 */
[----:B------:R-:W-:Y:S05]  /*0ad0*/  @!P0 BRA `(.L_x_6) ;  /* 0x0000000000088947 */ /* 0x000fea0003800000 */
[----:B------:R0:W5:Y:S01]  /*0ae0*/  LD.E R90, desc[UR36][R2.64] ;  /* 0x00000024025a7980 */ /* 0x000162000c101900 */
[----:B------:R-:W-:Y:S05]  /*0af0*/  BRA `(.L_x_7) ;  /* 0x0000000000247947 */ /* 0x000fea0003800000 */
.L_x_6:
[----:B------:R-:W-:Y:S02]  /*0b00*/  ULDC.64 UR4, c[0x0][0x588] ;  /* 0x0001620000047ab9 */ /* 0x000fe40000000a00 */
[----:B------:R-:W-:-:S04]  /*0b10*/  ISETP.NE.U32.AND P0, PT, RZ, UR4, PT ;  /* 0x00000004ff007c0c */ /* 0x000fc8000bf05070 */
[----:B------:R-:W-:-:S13]  /*0b20*/  ISETP.NE.AND.EX P0, PT, RZ, UR5, PT, P0 ;  /* 0x00000005ff007c0c */ /* 0x000fda000bf05300 */
[----:B------:R-:W-:Y:S05]  /*0b30*/  @!P0 BRA `(.L_x_8) ;  /* 0x00000000000c8947 */ /* 0x000fea0003800000 */
[----:B------:R-:W0:Y:S02]  /*0b40*/  LDC.64 R90, c[0x0][0x588] ;  /* 0x00016200ff5a7b82 */ /* 0x000e240000000a00 */
[----:B0-----:R1:W5:Y:S01]  /*0b50*/  LDG.E R90, desc[UR36][R90.64] ;  /* 0x000000245a5a7981 */ /* 0x001362000c1e1900 */
[----:B------:R-:W-:Y:S05]  /*0b60*/  BRA `(.L_x_7) ;  /* 0x0000000000087947 */ /* 0x000fea0003800000 */
.L_x_8:
[----:B------:R-:W-:Y:S02]  /*0b70*/  ULDC UR4, c[0x0][0x580] ;  /* 0x0001600000047ab9 */ /* 0x000fe40000000800 */
[----:B------:R-:W-:-:S07]  /*0b80*/  IMAD.U32 R90, RZ, RZ, UR4 ;  /* 0x00000004ff5a7e24 */ /* 0x000fce000f8e00ff */
.L_x_7:
[----:B------:R-:W-:Y:S02]  /*0b90*/  ULDC.64 UR4, c[0x0][0x5a0] ;  /* 0x0001680000047ab9 */ /* 0x000fe40000000a00 */
[----:B------:R-:W-:-:S04]  /*0ba0*/  ISETP.NE.U32.AND P0, PT, RZ, UR4, PT ;  /* 0x00000004ff007c0c */ /* 0x000fc8000bf05070 */
[----:B------:R-:W-:-:S13]  /*0bb0*/  ISETP.NE.AND.EX P0, PT, RZ, UR5, PT, P0 ;  /* 0x00000005ff007c0c */ /* 0x000fda000bf05300 */
[----:B------:R-:W-:Y:S05]  /*0bc0*/  @!P0 BRA `(.L_x_9) ;  /* 0x00000000001c8947 */ /* 0x000fea0003800000 */
[----:B0-----:R-:W0:Y:S02]  /*0bd0*/  LDC.64 R2, c[0x0][0x5a0] ;  /* 0x00016800ff027b82 */ /* 0x001e240000000a00 */
[----:B0-----:R-:W2:Y:S02]  /*0be0*/  LDG.E.64 R2, desc[UR36][R2.64] ;  /* 0x0000002402027981 */ /* 0x001ea4000c1e1b00 */
[----:B--2---:R-:W-:-:S04]  /*0bf0*/  ISETP.NE.U32.AND P0, PT, R2, RZ, PT ;  /* 0x000000ff0200720c */ /* 0x004fc80003f05070 */
[----:B------:R-:W-:-:S13]  /*0c00*/  ISETP.NE.AND.EX P0, PT, R3, RZ, PT, P0 ;  /* 0x000000ff0300720c */ /* 0x000fda0003f05300 */
[----:B------:R-:W-:Y:S05]  /*0c10*/  @!P0 BRA `(.L_x_9) ;  /* 0x0000000000088947 */ /* 0x000fea0003800000 */
[----:B-1----:R0:W5:Y:S01]  /*0c20*/  LD.E R91, desc[UR36][R2.64] ;  /* 0x00000024025b7980 */ /* 0x002162000c101900 */
[----:B------:R-:W-:Y:S05]  /*0c30*/  BRA `(.L_x_10) ;  /* 0x0000000000247947 */ /* 0x000fea0003800000 */
.L_x_9:
[----:B------:R-:W-:Y:S02]  /*0c40*/  ULDC.64 UR4, c[0x0][0x590] ;  /* 0x0001640000047ab9 */ /* 0x000fe40000000a00 */
[----:B------:R-:W-:-:S04]  /*0c50*/  ISETP.NE.U32.AND P0, PT, RZ, UR4, PT ;  /* 0x00000004ff007c0c */ /* 0x000fc8000bf05070 */
[----:B------:R-:W-:-:S13]  /*0c60*/  ISETP.NE.AND.EX P0, PT, RZ, UR5, PT, P0 ;  /* 0x00000005ff007c0c */ /* 0x000fda000bf05300 */
[----:B------:R-:W-:Y:S05]  /*0c70*/  @!P0 BRA `(.L_x_11) ;  /* 0x00000000000c8947 */ /* 0x000fea0003800000 */
[----:B0-----:R-:W1:Y:S02]  /*0c80*/  LDC.64 R2, c[0x0][0x590] ;  /* 0x00016400ff027b82 */ /* 0x001e640000000a00 */
[----:B-1----:R1:W5:Y:S01]  /*0c90*/  LDG.E R91, desc[UR36][R2.64] ;  /* 0x00000024025b7981 */ /* 0x002362000c1e1900 */
[----:B------:R-:W-:Y:S05]  /*0ca0*/  BRA `(.L_x_10) ;  /* 0x0000000000087947 */ /* 0x000fea0003800000 */
.L_x_11:
[----:B------:R-:W-:Y:S02]  /*0cb0*/  ULDC UR4, c[0x0][0x584] ;  /* 0x0001610000047ab9 */ /* 0x000fe40000000800 */
[----:B-1----:R-:W-:-:S07]  /*0cc0*/  IMAD.U32 R91, RZ, RZ, UR4 ;  /* 0x00000004ff5b7e24 */ /* 0x002fce000f8e00ff */
.L_x_10:
[----:B01----:R-:W0:Y:S01]  /*0cd0*/  LDC R2, c[0x0][0x65c] ;  /* 0x00019700ff027b82 */ /* 0x003e220000000800 */
[----:B------:R-:W-:Y:S01]  /*0ce0*/  ULDC UR6, c[0x0][0x28c] ;  /* 0x0000a30000067ab9 */ /* 0x000fe20000000800 */
[----:B------:R-:W-:Y:S01]  /*0cf0*/  ISETP.NE.AND P0, PT, R10, 0x2, PT ;  /* 0x000000020a00780c */ /* 0x000fe20003f05270 */
[----:B------:R-:W-:Y:S01]  /*0d00*/  UIADD3 UR6, UR6, 0x3f, URZ ;  /* 0x0000003f06067890 */ /* 0x000fe2000fffe03f */
[----:B------:R-:W-:Y:S01]  /*0d10*/  IMAD.U32 R10, RZ, RZ, UR12 ;  /* 0x0000000cff0a7e24 */ /* 0x000fe2000f8e00ff */
[----:B------:R-:W-:Y:S01]  /*0d20*/  UMOV UR38, URZ ;  /* 0x0000003f00267c82 */ /* 0x000fe20008000000 */
[----:B------:R-:W-:Y:S01]  /*0d30*/  UMOV UR39, URZ ;  /* 0x0000003f00277c82 */ /* 0x000fe20008000000 */
[----:B------:R-:W-:Y:S01]  /*0d40*/  USHF.R.S32.HI UR7, URZ, 0x1f, UR6 ;  /* 0x0000001f3f077899 */ /* 0x000fe20008011406 */
[----:B------:R-:W-:-:S03]  /*0d50*/  ULDC.64 UR8, c[0x0][0x650] ;  /* 0x0001940000087ab9 */ /* 0x000fc60000000a00 */
[----:B------:R-:W-:-:S04]  /*0d60*/  ULEA.HI UR7, UR7, UR6, URZ, 0x6 ;  /* 0x0000000607077291 */ /* 0x000fc8000f8f303f */
[----:B------:R-:W-:Y:S01]  /*0d70*/  USHF.R.S32.HI UR40, URZ, 0x6, UR7 ;  /* 0x000000063f287899 */ /* 0x000fe20008011407 */
[----:B0-----:R-:W-:-:S13]  /*0d80*/  ISETP.NE.AND P1, PT, R2, 0x1, PT ;  /* 0x000000010200780c */ /* 0x001fda0003f25270 */
[----:B------:R-:W0:Y:S01]  /*0d90*/  @P1 LDC R17, c[0x0][0x10] ;  /* 0x00000400ff111b82 */ /* 0x000e220000000800 */
[----:B------:R-:W-:Y:S02]  /*0da0*/  @P1 IMAD.MOV.U32 R7, RZ, RZ, RZ ;  /* 0x000000ffff071224 */ /* 0x000fe400078e00ff */
[----:B------:R-:W-:-:S05]  /*0db0*/  @P1 IMAD.MOV.U32 R11, RZ, RZ, RZ ;  /* 0x000000ffff0b1224 */ /* 0x000fca00078e00ff */
[----:B------:R-:W1:Y:S01]  /*0dc0*/  @!P1 LDC R3, c[0x0][0xc] ;  /* 0x00000300ff039b82 */ /* 0x000e620000000800 */
[----:B------:R-:W-:Y:S01]  /*0dd0*/  ULDC UR4, c[0x0][0xc] ;  /* 0x0000030000047ab9 */ /* 0x000fe20000000800 */
[----:B------:R-:W-:Y:S02]  /*0de0*/  ULDC UR5, c[0x0][0x10] ;  /* 0x0000040000057ab9 */ /* 0x000fe40000000800 */
[----:B------:R-:W-:-:S04]  /*0df0*/  UIMAD.WIDE.U32 UR4, UR4, UR5, URZ ;  /* 0x00000005040472a5 */ /* 0x000fc8000f8e003f */
[----:B------:R-:W2:Y:S01]  /*0e00*/  LDC R0, c[0x0][0x14] ;  /* 0x00000500ff007b82 */ /* 0x000ea20000000800 */
[----:B0-----:R-:W-:-:S04]  /*0e10*/  @P1 IMAD.WIDE.U32 R16, R17, UR12, R6 ;  /* 0x0000000c11101c25 */ /* 0x001fc8000f8e0006 */
[----:B------:R-:W-:Y:S02]  /*0e20*/  @P1 IMAD.IADD R17, R17, 0x1, R11 ;  /* 0x0000000111111824 */ /* 0x000fe400078e020b */
[----:B------:R-:W-:Y:S02]  /*0e30*/  IMAD.MOV.U32 R11, RZ, RZ, RZ ;  /* 0x000000ffff0b7224 */ /* 0x000fe400078e00ff */
[----:B-1----:R-:W-:-:S04]  /*0e40*/  @!P1 IMAD.WIDE.U32 R10, R6, R3, R10 ;  /* 0x00000003060a9225 */ /* 0x002fc800078e000a */
[----:B------:R-:W-:Y:S02]  /*0e50*/  @!P1 IMAD.MOV.U32 R16, RZ, RZ, R10 ;  /* 0x000000ffff109224 */ /* 0x000fe400078e000a */
[----:B--2---:R-:W-:-:S04]  /*0e60*/  IMAD.WIDE.U32 R12, R0, UR4, RZ ;  /* 0x00000004000c7c25 */ /* 0x004fc8000f8e00ff */
[----:B------:R-:W-:Y:S01]  /*0e70*/  IMAD R3, R0, UR5, RZ ;  /* 0x0000000500037c24 */ /* 0x000fe2000f8e02ff */
[----:B------:R0:W-:Y:S01]  /*0e80*/  STL.64 [R1], R12 ;  /* 0x0000000c01007387 */ /* 0x0001e20000100a00 */
[----:B------:R-:W-:Y:S02]  /*0e90*/  @!P1 IMAD.MOV.U32 R17, RZ, RZ, R11 ;  /* 0x000000ffff119224 */ /* 0x000fe400078e000b */
[----:B------:R-:W-:Y:S01]  /*0ea0*/  IMAD.IADD R0, R13, 0x1, R3 ;  /* 0x000000010d007824 */ /* 0x000fe200078e0203 */
[----:B------:R-:W-:Y:S06]  /*0eb0*/  @P0 BRA `(.L_x_12) ;  /* 0x0000000000200947 */ /* 0x000fec0003800000 */
[----:B------:R-:W-:Y:S01]  /*0ec0*/  UISETP.GE.U32.AND UP0, UPT, UR40, 0x9, UPT ;  /* 0x000000092800788c */ /* 0x000fe2000bf06070 */
[----:B------:R-:W-:Y:S01]  /*0ed0*/  IADD3 R16, P0, R16, R12, RZ ;  /* 0x0000000c10107210 */ /* 0x000fe20007f1e0ff */
[----:B------:R-:W-:Y:S01]  /*0ee0*/  UIMAD.WIDE.U32 UR4, UR40, 0x38e38e39, URZ ;  /* 0x38e38e39280478a5 */ /* 0x000fe2000f8e003f */
[----:B------:R-:W-:-:S03]  /*0ef0*/  UMOV UR39, URZ ;  /* 0x0000003f00277c82 */ /* 0x000fc60008000000 */
[----:B------:R-:W-:Y:S01]  /*0f00*/  USHF.R.U32.HI UR4, URZ, 0x1, UR5 ;  /* 0x000000013f047899 */ /* 0x000fe20008011605 */
[----:B------:R-:W-:-:S03]  /*0f10*/  IMAD.X R17, R0, 0x1, R17, P0 ;  /* 0x0000000100117824 */ /* 0x000fc600000e0611 */
[----:B------:R-:W-:Y:S02]  /*0f20*/  UIMAD UR38, UR4, -0x9, UR40 ;  /* 0xfffffff7042678a4 */ /* 0x000fe4000f8e0228 */
[----:B------:R-:W-:-:S12]  /*0f30*/  @UP0 ULOP3.LUT UR39, UR4, 0x1, URZ, 0xc0, !UPT ;  /* 0x0000000104270892 */ /* 0x000fd8000f8ec03f */
.L_x_12:
[----:B------:R-:W-:Y:S01]  /*0f40*/  ISETP.GE.U32.AND P0, PT, R16, UR8, PT ;  /* 0x0000000810007c0c */ /* 0x000fe2000bf06070 */
[----:B------:R-:W-:Y:S01]  /*0f50*/  IMAD.MOV.U32 R22, RZ, RZ, -0x1 ;  /* 0xffffffffff167424 */ /* 0x000fe200078e00ff */
[----:B------:R-:W-:Y:S01]  /*0f60*/  PRMT R3, RZ, 0x7610, R3 ;  /* 0x00007610ff037816 */ /* 0x000fe20000000003 */
[----:B------:R-:W-:Y:S01]  /*0f70*/  IMAD.MOV.U32 R18, RZ, RZ, -0x1 ;  /* 0xffffffffff127424 */ /* 0x000fe200078e00ff */
[----:B------:R-:W-:Y:S01]  /*0f80*/  ISETP.GE.U32.AND.EX P0, PT, R17, UR9, PT, P0 ;  /* 0x0000000911007c0c */ /* 0x000fe2000bf06100 */
[----:B------:R-:W-:-:S12]  /*0f90*/  IMAD.MOV.U32 R19, RZ, RZ, -0x1 ;  /* 0xffffffffff137424 */ /* 0x000fd800078e00ff */
[----:B------:R-:W-:Y:S05]  /*0fa0*/  @P0 BRA `(.L_x_13) ;  /* 0x0000000400280947 */ /* 0x000fea0003800000 */
[----:B------:R-:W1:Y:S01]  /*0fb0*/  LDC.64 R26, c[0x0][0x628] ;  /* 0x00018a00ff1a7b82 */ /* 0x000e620000000a00 */
[----:B------:R-:W-:Y:S02]  /*0fc0*/  IMAD.MOV.U32 R10, RZ, RZ, R16 ;  /* 0x000000ffff0a7224 */ /* 0x000fe400078e0010 */
[----:B------:R-:W-:-:S05]  /*0fd0*/  IMAD.MOV.U32 R11, RZ, RZ, R17 ;  /* 0x000000ffff0b7224 */ /* 0x000fca00078e0011 */
[----:B------:R-:W2:Y:S08]  /*0fe0*/  LDC R18, c[0x0][0x630] ;  /* 0x00018c00ff127b82 */ /* 0x000eb00000000800 */
[----:B------:R-:W3:Y:S01]  /*0ff0*/  LDC.64 R28, c[0x0][0x620] ;  /* 0x00018800ff1c7b82 */ /* 0x000ee20000000a00 */
[----:B-1----:R-:W-:-:S04]  /*1000*/  ISETP.NE.U32.AND P0, PT, R26, RZ, PT ;  /* 0x000000ff1a00720c */ /* 0x002fc80003f05070 */
[----:B------:R-:W-:-:S13]  /*1010*/  ISETP.NE.AND.EX P0, PT, R27, RZ, PT, P0 ;  /* 0x000000ff1b00720c */ /* 0x000fda0003f05300 */
[----:B--23--:R-:W-:Y:S05]  /*1020*/  @!P0 BRA `(.L_x_14) ;  /* 0x0000000000288947 */ /* 0x00cfea0003800000 */
[----:B------:R-:W1:Y:S02]  /*1030*/  LDC R3, c[0x0][0x634] ;  /* 0x00018d00ff037b82 */ /* 0x000e640000000800 */
[----:B-1----:R-:W-:-:S05]  /*1040*/  IADD3 R3, P0, R16, R3, RZ ;  /* 0x0000000310037210 */ /* 0x002fca0007f1e0ff */
[----:B------:R-:W-:-:S04]  /*1050*/  IMAD.X R19, RZ, RZ, R17, P0 ;  /* 0x000000ffff137224 */ /* 0x000fc800000e0611 */
[----:B------:R-:W-:-:S04]  /*1060*/  IMAD.WIDE.U32 R10, R19, R26, RZ ;  /* 0x0000001a130a7225 */ /* 0x000fc800078e00ff */
[----:B0-----:R-:W-:-:S04]  /*1070*/  IMAD.WIDE.U32 R12, P0, R3, R27, R10 ;  /* 0x0000001b030c7225 */ /* 0x001fc8000780000a */
[----:B------:R-:W-:-:S04]  /*1080*/  IMAD.WIDE.U32 R10, R3, R26, RZ ;  /* 0x0000001a030a7225 */ /* 0x000fc800078e00ff */
[----:B------:R-:W-:Y:S01]  /*1090*/  IMAD.X R15, RZ, RZ, RZ, P0 ;  /* 0x000000ffff0f7224 */ /* 0x000fe200000e06ff */
[----:B------:R-:W-:Y:S01]  /*10a0*/  IADD3 RZ, P0, R11, R12, RZ ;  /* 0x0000000c0bff7210 */ /* 0x000fe20007f1e0ff */
[----:B------:R-:W-:-:S04]  /*10b0*/  IMAD.MOV.U32 R14, RZ, RZ, R13 ;  /* 0x000000ffff0e7224 */ /* 0x000fc800078e000d */
[----:B------:R-:W-:-:S08]  /*10c0*/  IMAD.WIDE.U32.X R10, R19, R27, R14, P0 ;  /* 0x0000001b130a7225 */ /* 0x000fd000000e040e */
.L_x_14:
[----:B------:R-:W1:Y:S01]  /*10d0*/  LDC.64 R32, c[0x0][0x640] ;  /* 0x00019000ff207b82 */ /* 0x000e620000000a00 */
[-CC-:B------:R-:W-:Y:S02]  /*10e0*/  SHF.R.U64 R30, R10, R18.reuse, R11.reuse ;  /* 0x000000120a1e7219 */ /* 0x180fe4000000120b */
[----:B------:R-:W-:Y:S02]  /*10f0*/  SHF.R.U32.HI R3, RZ, R18, R11 ;  /* 0x00000012ff037219 */ /* 0x000fe4000001160b */
[----:B0-----:R-:W-:-:S03]  /*1100*/  IADD3 R13, P0, RZ, -R30, RZ ;  /* 0x8000001eff0d7210 */ /* 0x001fc60007f1e0ff */
[----:B------:R-:W0:Y:S02]  /*1110*/  LDC R14, c[0x0][0x618] ;  /* 0x00018600ff0e7b82 */ /* 0x000e240000000800 */
[----:B------:R-:W-:Y:S02]  /*1120*/  IMAD.X R3, RZ, RZ, ~R3, P0 ;  /* 0x000000ffff037224 */ /* 0x000fe400000e0e03 */
[----:B------:R-:W-:-:S04]  /*1130*/  IMAD.WIDE.U32 R10, R13, R28, R16 ;  /* 0x0000001c0d0a7225 */ /* 0x000fc800078e0010 */
[----:B------:R-:W2:Y:S01]  /*1140*/  LDC R15, c[0x0][0x608] ;  /* 0x00018200ff0f7b82 */ /* 0x000ea20000000800 */
[----:B------:R-:W-:Y:S02]  /*1150*/  IMAD R12, R3, R28, RZ ;  /* 0x0000001c030c7224 */ /* 0x000fe400078e02ff */
[----:B------:R-:W-:Y:S02]  /*1160*/  IMAD.MOV.U32 R28, RZ, RZ, 0x1 ;  /* 0x00000001ff1c7424 */ /* 0x000fe400078e00ff */
[----:B------:R-:W-:Y:S02]  /*1170*/  IMAD R3, R13, R29, R12 ;  /* 0x0000001d0d037224 */ /* 0x000fe400078e020c */
[----:B------:R-:W-:Y:S01]  /*1180*/  IMAD.MOV.U32 R12, RZ, RZ, -0x1 ;  /* 0xffffffffff0c7424 */ /* 0x000fe200078e00ff */
[----:B------:R-:W3:Y:S01]  /*1190*/  LDC R31, c[0x0][0x658] ;  /* 0x00019600ff1f7b82 */ /* 0x000ee20000000800 */
[----:B------:R-:W-:Y:S01]  /*11a0*/  IMAD.IADD R3, R11, 0x1, R3 ;  /* 0x000000010b037824 */ /* 0x000fe200078e0203 */
[----:B-1----:R-:W-:-:S04]  /*11b0*/  ISETP.NE.U32.AND P0, PT, R32, RZ, PT ;  /* 0x000000ff2000720c */ /* 0x002fc80003f05070 */
[----:B------:R-:W-:Y:S02]  /*11c0*/  ISETP.NE.AND.EX P0, PT, R33, RZ, PT, P0 ;  /* 0x000000ff2100720c */ /* 0x000fe40003f05300 */
[----:B------:R-:W1:Y:S01]  /*11d0*/  LDC R24, c[0x0][0x600] ;  /* 0x00018000ff187b82 */ /* 0x000e620000000800 */
[-CC-:B0-----:R-:W-:Y:S02]  /*11e0*/  SHF.R.U64 R27, R10, R14.reuse, R3.reuse ;  /* 0x0000000e0a1b7219 */ /* 0x181fe40000001203 */
[----:B------:R-:W-:-:S05]  /*11f0*/  SHF.R.U32.HI R10, RZ, R14, R3 ;  /* 0x0000000eff0a7219 */ /* 0x000fca0000011603 */
[----:B------:R-:W0:Y:S01]  /*1200*/  LDC R22, c[0x0][0x648] ;  /* 0x00019200ff167b82 */ /* 0x000e220000000800 */
[-CC-:B--2---:R-:W-:Y:S02]  /*1210*/  SHF.R.U64 R35, R27, R15.reuse, R10.reuse ;  /* 0x0000000f1b237219 */ /* 0x184fe4000000120a */
[----:B------:R-:W-:-:S05]  /*1220*/  SHF.R.U32.HI R10, RZ, R15, R10 ;  /* 0x0000000fff0a7219 */ /* 0x000fca000001160a */
[----:B------:R-:W2:Y:S01]  /*1230*/  LDC R26, c[0x0][0x638] ;  /* 0x00018e00ff1a7b82 */ /* 0x000ea20000000800 */
[-CC-:B---3--:R-:W-:Y:S02]  /*1240*/  SHF.R.U64 R34, R35, R31.reuse, R10.reuse ;  /* 0x0000001f23227219 */ /* 0x188fe4000000120a */
[-C--:B------:R-:W-:Y:S02]  /*1250*/  SHF.L.U32 R3, R12, R31.reuse, RZ ;  /* 0x0000001f0c037219 */ /* 0x080fe400000006ff */
[----:B------:R-:W-:Y:S01]  /*1260*/  SHF.R.U32.HI R11, RZ, R31, R10 ;  /* 0x0000001fff0b7219 */ /* 0x000fe2000001160a */
[----:B------:R-:W-:Y:S01]  /*1270*/  IMAD.MOV.U32 R10, RZ, RZ, R34 ;  /* 0x000000ffff0a7224 */ /* 0x000fe200078e0022 */
[----:B------:R-:W-:Y:S01]  /*1280*/  LOP3.LUT R18, RZ, R3, RZ, 0x33, !PT ;  /* 0x00000003ff127212 */ /* 0x000fe200078e33ff */
[----:B------:R-:W3:Y:S01]  /*1290*/  LDC R29, c[0x0][0x610] ;  /* 0x00018400ff1d7b82 */ /* 0x000ee20000000800 */
[----:B------:R-:W-:Y:S05]  /*12a0*/  @!P0 BRA `(.L_x_15) ;  /* 0x0000000000288947 */ /* 0x000fea0003800000 */
[----:B------:R-:W4:Y:S02]  /*12b0*/  LDC R3, c[0x0][0x64c] ;  /* 0x00019300ff037b82 */ /* 0x000f240000000800 */
[----:B----4-:R-:W-:-:S05]  /*12c0*/  IADD3 R3, P0, R34, R3, RZ ;  /* 0x0000000322037210 */ /* 0x010fca0007f1e0ff */
[----:B------:R-:W-:-:S04]  /*12d0*/  IMAD.X R19, RZ, RZ, R11, P0 ;  /* 0x000000ffff137224 */ /* 0x000fc800000e060b */
[----:B------:R-:W-:-:S04]  /*12e0*/  IMAD.WIDE.U32 R10, R19, R32, RZ ;  /* 0x00000020130a7225 */ /* 0x000fc800078e00ff */
[----:B------:R-:W-:-:S04]  /*12f0*/  IMAD.WIDE.U32 R12, P0, R3, R33, R10 ;  /* 0x00000021030c7225 */ /* 0x000fc8000780000a */
[----:B------:R-:W-:-:S04]  /*1300*/  IMAD.WIDE.U32 R10, R3, R32, RZ ;  /* 0x00000020030a7225 */ /* 0x000fc800078e00ff */
[----:B------:R-:W-:Y:S01]  /*1310*/  IMAD.X R15, RZ, RZ, RZ, P0 ;  /* 0x000000ffff0f7224 */ /* 0x000fe200000e06ff */
[----:B------:R-:W-:Y:S01]  /*1320*/  IADD3 RZ, P0, R11, R12, RZ ;  /* 0x0000000c0bff7210 */ /* 0x000fe20007f1e0ff */
[----:B------:R-:W-:-:S04]  /*1330*/  IMAD.MOV.U32 R14, RZ, RZ, R13 ;  /* 0x000000ffff0e7224 */ /* 0x000fc800078e000d */
[----:B------:R-:W-:-:S08]  /*1340*/  IMAD.WIDE.U32.X R10, R19, R33, R14, P0 ;  /* 0x00000021130a7225 */ /* 0x000fd000000e040e */
.L_x_15:
[----:B0-----:R-:W-:Y:S01]  /*1350*/  SHF.R.U64 R7, R10, R22, R11 ;  /* 0x000000160a077219 */ /* 0x001fe2000000120b */
[----:B-1----:R-:W-:Y:S01]  /*1360*/  VIADD R10, R24, 0xffffffff ;  /* 0xffffffff180a7836 */ /* 0x002fe20000000000 */
[----:B------:R-:W-:Y:S01]  /*1370*/  SHF.L.U32 R3, R28, R31, RZ ;  /* 0x0000001f1c037219 */ /* 0x000fe200000006ff */
[----:B------:R-:W-:Y:S01]  /*1380*/  @P1 IMAD R21, R25, R20, R6 ;  /* 0x0000001419151224 */ /* 0x000fe200078e0206 */
[----:B------:R-:W-:Y:S01]  /*1390*/  LOP3.LUT R18, R35, R18, RZ, 0xc0, !PT ;  /* 0x0000001223127212 */ /* 0x000fe200078ec0ff */
[----:B------:R-:W-:Y:S02]  /*13a0*/  IMAD.MOV R11, RZ, RZ, -R7 ;  /* 0x000000ffff0b7224 */ /* 0x000fe400078e0a07 */
[----:B------:R-:W-:Y:S02]  /*13b0*/  IMAD.MOV.U32 R6, RZ, RZ, 0x1 ;  /* 0x00000001ff067424 */ /* 0x000fe400078e00ff */
[----:B------:R-:W-:Y:S01]  /*13c0*/  IMAD R18, R3, R7, R18 ;  /* 0x0000000703127224 */ /* 0x000fe200078e0212 */
[----:B------:R-:W-:Y:S01]  /*13d0*/  LOP3.LUT R7, R27, R10, RZ, 0xc0, !PT ;  /* 0x0000000a1b077212 */ /* 0x000fe200078ec0ff */
[----:B--2---:R-:W-:-:S02]  /*13e0*/  IMAD R3, R11, R26, R34 ;  /* 0x0000001a0b037224 */ /* 0x004fc400078e0222 */
[----:B---3--:R-:W-:Y:S02]  /*13f0*/  IMAD R22, R18, R29, R21 ;  /* 0x0000001d12167224 */ /* 0x008fe400078e0215 */
[----:B------:R-:W-:Y:S01]  /*1400*/  IMAD R7, R3, R24, R7 ;  /* 0x0000001803077224 */ /* 0x000fe200078e0207 */
[----:B------:R-:W-:Y:S01]  /*1410*/  PRMT R3, R6, 0x7610, R3 ;  /* 0x0000761006037816 */ /* 0x000fe20000000003 */
[----:B------:R-:W-:-:S03]  /*1420*/  IMAD.MOV.U32 R19, RZ, RZ, R30 ;  /* 0x000000ffff137224 */ /* 0x000fc600078e001e */
[----:B------:R-:W-:Y:S02]  /*1430*/  SEL R18, R7, R22, !P1 ;  /* 0x0000001607127207 */ /* 0x000fe40004800000 */
[----:B------:R-:W-:-:S07]  /*1440*/  SEL R22, R22, R7, !P1 ;  /* 0x0000000716167207 */ /* 0x000fce0004800000 */
.L_x_13:
[----:B------:R-:W-:Y:S05]  /*1450*/  @!P2 BRA `(.L_x_16) ;  /* 0x00000000000ca947 */ /* 0x000fea0003800000 */
[----:B------:R-:W-:Y:S01]  /*1460*/  UCGABAR_WAIT ;  /* 0x0000000000007dc7 */ /* 0x000fe20008000000 */
[----:B------:R-:W-:Y:S01]  /*1470*/  CCTL.IVALL ;  /* 0x00000000ff00798f */ /* 0x000fe20002000000 */
[----:B------:R-:W-:Y:S05]  /*1480*/  BRA `(.L_x_17) ;  /* 0x0000000000047947 */ /* 0x000fea0003800000 */
.L_x_16:
[----:B------:R-:W-:Y:S06]  /*1490*/  BAR.SYNC.DEFER_BLOCKING 0x0 ;  /* 0x0000000000007b1d */ /* 0x000fec0000010000 */
.L_x_17:
[----:B------:R-:W-:Y:S05]  /*14a0*/  @!P4 BRA `(.L_x_18) ;  /* 0x000000540080c947 */ /* 0x000fea0003800000 */
[----:B------:R-:W-:-:S13]  /*14b0*/  ISETP.GT.U32.AND P0, PT, R36, 0x1, PT ;  /* 0x000000012400780c */ /* 0x000fda0003f04070 */
[----:B------:R-:W-:Y:S05]  /*14c0*/  @P0 EXIT ;  /* 0x000000000000094d */ /* 0x000fea0003800000 */
.L_x_19:
[----:B------:R-:W-:-:S08]  /*14d0*/  NOP ;  /* 0x0000000000007918 */ /* 0x000fd00000000000 */
[----:B------:R-:W1:Y:S02]  /*14e0*/  USETMAXREG.TRY_ALLOC.CTAPOOL UP0, 0xe8 ;  /* 0x000000e8000079c8 */ /* 0x000e640008000600 */
[----:B-1----:R-:W-:-:S13]  /*14f0*/  PLOP3.LUT P0, PT, PT, PT, UP0, 0x80, 0x0 ;  /* 0x000000000000781c */ /* 0x002fda0003f0f008 */
[----:B------:R-:W-:Y:S05]  /*1500*/  @!P0 BRA `(.L_x_19) ;  /* 0xfffffffc00f08947 */ /* 0x000fea000383ffff */
[----:B------:R-:W-:-:S13]  /*1510*/  LOP3.LUT P0, RZ, R3, 0xff, RZ, 0xc0, !PT ;  /* 0x000000ff03ff7812 */ /* 0x000fda000780c0ff */
[----:B------:R-:W-:Y:S05]  /*1520*/  @!P0 EXIT ;  /* 0x000000000000894d */ /* 0x000fea0003800000 */
[----:B------:R-:W2:Y:S01]  /*1530*/  LDL.64 R10, [R1] ;  /* 0x00000000010a7983 */ /* 0x000ea20000100a00 */
[CC--:B------:R-:W-:Y:S01]  /*1540*/  LEA.HI R3, R8.reuse, R5.reuse, RZ, 0x2 ;  /* 0x0000000508037211 */ /* 0x0c0fe200078f10ff */
[----:B------:R-:W1:Y:S01]  /*1550*/  S2UR UR4, SR_CgaCtaId ;  /* 0x00000000000479c3 */ /* 0x000e620000008800 */
[----:B------:R-:W-:Y:S01]  /*1560*/  LEA.HI R8, R8, R5, RZ, 0x5 ;  /* 0x0000000508087211 */ /* 0x000fe200078f28ff */
[----:B------:R-:W-:Y:S01]  /*1570*/  UISETP.LT.AND UP0, UPT, UR40, 0x1, UPT ;  /* 0x000000012800788c */ /* 0x000fe2000bf01270 */
[--C-:B------:R-:W-:Y:S01]  /*1580*/  SHF.R.S32.HI R92, RZ, 0x2, R3.reuse ;  /* 0x00000002ff5c7819 */ /* 0x100fe20000011403 */
[----:B------:R-:W-:Y:S01]  /*1590*/  UIADD3 UR5, UR43, -0x1, URZ ;  /* 0xffffffff2b057890 */ /* 0x000fe2000fffe03f */
[----:B------:R-:W-:Y:S01]  /*15a0*/  SHF.R.S32.HI R7, RZ, 0x1f, R3 ;  /* 0x0000001fff077819 */ /* 0x000fe20000011403 */
[----:B------:R-:W-:Y:S01]  /*15b0*/  USEL UR42, UR40, 0x1, UP0 ;  /* 0x00000001282a7887 */ /* 0x000fe20008000000 */
[----:B------:R-:W-:Y:S01]  /*15c0*/  LOP3.LUT R4, R3, 0xfffffffc, RZ, 0xc0, !PT ;  /* 0xfffffffc03047812 */ /* 0x000fe200078ec0ff */
[----:B------:R-:W3:Y:S01]  /*15d0*/  LDC R98, c[0x0][0x658] ;  /* 0x00019600ff627b82 */ /* 0x000ee20000000800 */
[----:B------:R-:W-:Y:S01]  /*15e0*/  LEA.HI R7, R7, R92, RZ, 0x3 ;  /* 0x0000005c07077211 */ /* 0x000fe200078f18ff */
[----:B------:R-:W-:Y:S01]  /*15f0*/  UMOV UR41, 0x400 ;  /* 0x0000040000297882 */ /* 0x000fe20000000000 */
[----:B------:R-:W-:Y:S01]  /*1600*/  SHF.R.S32.HI R3, RZ, 0x5, R8 ;  /* 0x00000005ff037819 */ /* 0x000fe20000011408 */
[----:B------:R-:W-:Y:S01]  /*1610*/  UISETP.NE.AND UP0, UPT, UR5, URZ, UPT ;  /* 0x0000003f0500728c */ /* 0x000fe2000bf05270 */
[----:B------:R-:W-:Y:S01]  /*1620*/  LOP3.LUT R7, R7, 0xfffffff8, RZ, 0xc0, !PT ;  /* 0xfffffff807077812 */ /* 0x000fe200078ec0ff */
[----:B------:R-:W-:Y:S01]  /*1630*/  IMAD.IADD R4, R5, 0x1, -R4 ;  /* 0x0000000105047824 */ /* 0x000fe200078e0a04 */
[----:B------:R-:W-:Y:S01]  /*1640*/  ULDC UR6, c[0x0][0x284] ;  /* 0x0000a10000067ab9 */ /* 0x000fe20000000800 */
[----:B------:R-:W4:Y:S01]  /*1650*/  LDC.64 R96, c[0x0][0x5c8] ;  /* 0x00017200ff607b82 */ /* 0x000f220000000a00 */
[----:B------:R-:W-:Y:S01]  /*1660*/  IMAD.MOV.U32 R5, RZ, RZ, 0x1 ;  /* 0x00000001ff057424 */ /* 0x000fe200078e00ff */
[----:B------:R-:W-:Y:S01]  /*1670*/  LOP3.LUT R104, R23, 0x1, RZ, 0xfc, !PT ;  /* 0x0000000117687812 */ /* 0x000fe200078efcff */
[----:B------:R-:W-:Y:S01]  /*1680*/  IMAD.IADD R92, R92, 0x1, -R7 ;  /* 0x000000015c5c7824 */ /* 0x000fe200078e0a07 */
[----:B------:R-:W-:Y:S01]  /*1690*/  USHF.L.U32 UR45, UR40, 0x1, URZ ;  /* 0x00000001282d7899 */ /* 0x000fe2000800063f */
[----:B------:R-:W-:Y:S01]  /*16a0*/  IMAD.SHL.U32 R94, R4, 0x2, RZ ;  /* 0x00000002045e7824 */ /* 0x000fe200078e00ff */
[----:B------:R-:W-:Y:S01]  /*16b0*/  UIADD3 UR42, -UR42, UR40, URZ ;  /* 0x000000282a2a7290 */ /* 0x000fe2000fffe13f */
[--C-:B------:R-:W-:Y:S01]  /*16c0*/  IMAD R103, R3, -0x10, -R92.reuse ;  /* 0xfffffff003677824 */ /* 0x100fe200078e0a5c */
[----:B------:R-:W0:Y:S01]  /*16d0*/  LDC R99, c[0x0][0x288] ;  /* 0x0000a200ff637b82 */ /* 0x000e220000000800 */
[----:B------:R-:W-:Y:S01]  /*16e0*/  SHF.R.S32.HI R93, RZ, 0x1f, R92 ;  /* 0x0000001fff5d7819 */ /* 0x000fe2000001145c */
[----:B-1----:R-:W-:Y:S01]  /*16f0*/  ULEA UR41, UR4, UR41, 0x18 ;  /* 0x0000002904297291 */ /* 0x002fe2000f8ec03f */
[----:B------:R-:W-:Y:S01]  /*1700*/  SHF.R.S32.HI R95, RZ, 0x1f, R94 ;  /* 0x0000001fff5f7819 */ /* 0x000fe2000001145e */
[----:B------:R-:W-:Y:S01]  /*1710*/  USHF.L.U32 UR4, UR5, 0x3, URZ ;  /* 0x0000000305047899 */ /* 0x000fe2000800063f */
[----:B------:R-:W-:Y:S01]  /*1720*/  VIADD R103, R103, UR6 ;  /* 0x0000000667677c36 */ /* 0x000fe20008000000 */
[----:B------:R-:W-:Y:S01]  /*1730*/  USEL UR5, URZ, 0x1, UP0 ;  /* 0x000000013f057887 */ /* 0x000fe20008000000 */
[----:B------:R-:W-:Y:S01]  /*1740*/  IMAD.WIDE R92, R3, 0x10, R92 ;  /* 0x00000010035c7825 */ /* 0x000fe200078e025c */
[----:B------:R-:W1:Y:S01]  /*1750*/  LDC R101, c[0x0][0x600] ;  /* 0x00018000ff657b82 */ /* 0x000e620000000800 */
[----:B------:R-:W-:-:S02]  /*1760*/  UIADD3 UR46, UR41, 0xa0, URZ ;  /* 0x000000a0292e7890 */ /* 0x000fc4000fffe03f */
[----:B------:R-:W-:Y:S01]  /*1770*/  IMAD.MOV.U32 R3, RZ, RZ, -0x1 ;  /* 0xffffffffff037424 */ /* 0x000fe200078e00ff */
[----:B------:R-:W-:Y:S01]  /*1780*/  ULOP3.LUT UR4, UR4, 0x8, URZ, 0xc0, !UPT ;  /* 0x0000000804047892 */ /* 0x000fe2000f8ec03f */
[----:B------:R-:W-:Y:S01]  /*1790*/  IMAD.U32 R105, RZ, RZ, UR5 ;  /* 0x00000005ff697e24 */ /* 0x000fe2000f8e00ff */
[----:B------:R-:W-:Y:S02]  /*17a0*/  ULEA UR43, UR43, UR46, 0x3 ;  /* 0x0000002e2b2b7291 */ /* 0x000fe4000f8e183f */
[-C--:B---3--:R-:W-:Y:S01]  /*17b0*/  SHF.L.U32 R3, R3, R98.reuse, RZ ;  /* 0x0000006203037219 */ /* 0x088fe200000006ff */
[----:B------:R-:W-:Y:S01]  /*17c0*/  ULOP3.LUT UR47, UR4, 0x8, URZ, 0x3c, !UPT ;  /* 0x00000008042f7892 */ /* 0x000fe2000f8e3c3f */
[C---:B----4-:R-:W-:Y:S01]  /*17d0*/  SHF.L.U64.HI R97, R96.reuse, 0x3, R97 ;  /* 0x0000000360617819 */ /* 0x050fe20000010261 */
[----:B------:R-:W-:Y:S01]  /*17e0*/  IMAD.SHL.U32 R96, R96, 0x8, RZ ;  /* 0x0000000860607824 */ /* 0x000fe200078e00ff */
[----:B------:R-:W-:Y:S01]  /*17f0*/  SHF.L.U32 R98, R5, R98, RZ ;  /* 0x0000006205627219 */ /* 0x000fe200000006ff */
[----:B------:R-:W-:Y:S01]  /*1800*/  ULOP3.LUT UR44, UR4, 0x18, URZ, 0x3c, !UPT ;  /* 0x00000018042c7892 */ /* 0x000fe2000f8e3c3f */
[----:B------:R-:W-:Y:S01]  /*1810*/  LOP3.LUT R102, RZ, R3, RZ, 0x33, !PT ;  /* 0x00000003ff667212 */ /* 0x000fe200078e33ff */
[----:B0-----:R-:W-:-:S02]  /*1820*/  IMAD R99, R4, -0x2, R99 ;  /* 0xfffffffe04637824 */ /* 0x001fc400078e0263 */
[----:B-1----:R-:W-:Y:S01]  /*1830*/  VIADD R101, R101, 0xffffffff ;  /* 0xffffffff65657836 */ /* 0x002fe20000000000 */
[----:B--2---:R-:W-:-:S07]  /*1840*/  SHF.L.U64.HI R100, R10, 0x1, R0 ;  /* 0x000000010a647819 */ /* 0x004fce0000010200 */
.L_x_167:
[----:B------:R-:W-:-:S04]  /*1850*/  SHF.L.U32 R0, R105, 0x1f, RZ ;  /* 0x0000001f69007819 */ /* 0x000fc800000006ff */
[----:B------:R-:W0:Y:S02]  /*1860*/  SYNCS.PHASECHK.TRANS64.TRYWAIT P0, [UR43+-0x8], R0 ;  /* 0xfffff800ff0075a7 */ /* 0x000e24000800016b */
[----:B01-34-:R-:W-:Y:S05]  /*1870*/  @!P0 BRA `(.L_x_20) ;  /* 0x0000006400848947 */ /* 0x01bfea0003800000 */
.L_x_194:
[----:B------:R-:W-:Y:S02]  /*1880*/  ULDC UR4, c[0x0][0x28c] ;  /* 0x0000a30000047ab9 */ /* 0x000fe40000000800 */
[----:B------:R-:W-:-:S13]  /*1890*/  ISETP.LT.AND P0, PT, RZ, UR4, PT ;  /* 0x00000004ff007c0c */ /* 0x000fda000bf01270 */
[----:B------:R-:W-:Y:S05]  /*18a0*/  @P0 BRA `(.L_x_21) ;  /* 0x0000000000400947 */ /* 0x000fea0003800000 */
[----:B0-----:R-:W-:Y:S01]  /*18b0*/  MOV R0, 0x0 ;  /* 0x0000000000007802 */ /* 0x001fe20000000f00 */
[----:B------:R-:W-:Y:S01]  /*18c0*/  ULDC.64 UR4, c[0x4][0x68] ;  /* 0x01001a0000047ab9 */ /* 0x000fe20000000a00 */
[----:B------:R-:W-:Y:S01]  /*18d0*/  ULDC.64 UR6, c[0x4][0x8] ;  /* 0x0100020000067ab9 */ /* 0x000fe20000000a00 */
[----:B------:R-:W-:Y:S01]  /*18e0*/  IMAD.U32 R4, RZ, RZ, UR4 ;  /* 0x00000004ff047e24 */ /* 0x000fe2000f8e00ff */
[----:B------:R0:W1:Y:S01]  /*18f0*/  LDC.64 R14, c[0x4][R0] ;  /* 0x01000000000e7b82 */ /* 0x0000620000000a00 */
[----:B------:R-:W-:Y:S01]  /*1900*/  IMAD.U32 R5, RZ, RZ, UR5 ;  /* 0x00000005ff057e24 */ /* 0x000fe2000f8e00ff */
[----:B------:R-:W-:Y:S01]  /*1910*/  ULDC.64 UR4, c[0x4][0x70] ;  /* 0x01001c0000047ab9 */ /* 0x000fe20000000a00 */
[----:B------:R-:W-:Y:S02]  /*1920*/  IMAD.U32 R10, RZ, RZ, UR6 ;  /* 0x00000006ff0a7e24 */ /* 0x000fe4000f8e00ff */
[----:B------:R-:W-:Y:S02]  /*1930*/  IMAD.U32 R6, RZ, RZ, UR4 ;  /* 0x00000004ff067e24 */ /* 0x000fe4000f8e00ff */
[----:B------:R-:W-:-:S02]  /*1940*/  IMAD.U32 R7, RZ, RZ, UR5 ;  /* 0x00000005ff077e24 */ /* 0x000fc4000f8e00ff */
[----:B------:R-:W-:Y:S02]  /*1950*/  IMAD.U32 R11, RZ, RZ, UR7 ;  /* 0x00000007ff0b7e24 */ /* 0x000fe4000f8e00ff */
[----:B------:R-:W-:Y:S02]  /*1960*/  IMAD.MOV.U32 R8, RZ, RZ, 0x1e1 ;  /* 0x000001e1ff087424 */ /* 0x000fe400078e00ff */
[----:B------:R-:W-:Y:S02]  /*1970*/  IMAD.MOV.U32 R12, RZ, RZ, 0x1 ;  /* 0x00000001ff0c7424 */ /* 0x000fe400078e00ff */
[----:B0-----:R-:W-:-:S07]  /*1980*/  IMAD.MOV.U32 R13, RZ, RZ, RZ ;  /* 0x000000ffff0d7224 */ /* 0x001fce00078e00ff */
[----:B------:R-:W-:-:S07]  /*1990*/  LEPC R20, `(.L_x_21) ;  /* 0x000000001014794e */ /* 0x000fce0000000000 */
[----:B-1---5:R-:W-:Y:S05]  /*19a0*/  CALL.ABS.NOINC R14 ;  /* 0x000000000e007343 */ /* 0x022fea0003c00000 */
.L_x_21:
[----:B------:R-:W-:-:S13]  /*19b0*/  ISETP.NE.AND P0, PT, R104, 0x3, PT ;  /* 0x000000036800780c */ /* 0x000fda0003f05270 */
[----:B------:R-:W-:Y:S05]  /*19c0*/  @!P0 BRA `(.L_x_22) ;  /* 0x0000000000048947 */ /* 0x000fea0003800000 */
[----:B------:R-:W-:Y:S01]  /*19d0*/  BPT.TRAP 0x1 ;  /* 0x000000040000795c */ /* 0x000fe20000300000 */
.L_x_22:
[----:B0-----:R-:W-:Y:S02]  /*19e0*/  IMAD.U32 R3, RZ, RZ, UR38 ;  /* 0x00000026ff037e24 */ /* 0x001fe4000f8e00ff */
[----:B------:R-:W-:-:S03]  /*19f0*/  IMAD.U32 R0, RZ, RZ, UR39 ;  /* 0x00000027ff007e24 */ /* 0x000fc6000f8e00ff */
[----:B------:R-:W-:Y:S02]  /*1a00*/  LEA R3, R3, UR41, 0x3 ;  /* 0x0000002903037c11 */ /* 0x000fe4000f8e18ff */
[----:B------:R-:W-:-:S04]  /*1a10*/  SHF.L.U32 R0, R0, 0x1f, RZ ;  /* 0x0000001f00007819 */ /* 0x000fc800000006ff */
[----:B------:R0:W1:Y:S01]  /*1a20*/  SYNCS.PHASECHK.TRANS64.TRYWAIT P1, [R3+URZ], R0 ;  /* 0x00000000030075a7 */ /* 0x000062000802017f */
[----:B------:R-:W-:Y:S05]  /*1a30*/  @!P0 BRA `(.L_x_23) ;  /* 0x0000000000048947 */ /* 0x000fea0003800000 */
[----:B------:R-:W-:Y:S01]  /*1a40*/  BPT.TRAP 0x1 ;  /* 0x000000040000795c */ /* 0x000fe20000300000 */
.L_x_23:
[----:B------:R-:W-:-:S05]  /*1a50*/  IMAD.U32 R4, RZ, RZ, UR42 ;  /* 0x0000002aff047e24 */ /* 0x000fca000f8e00ff */
[----:B------:R-:W-:Y:S01]  /*1a60*/  ISETP.GE.AND P2, PT, R4, 0x1, PT ;  /* 0x000000010400780c */ /* 0x000fe20003f46270 */
[----:B-1----:R-:W-:-:S12]  /*1a70*/  @P1 BRA `(.L_x_24) ;  /* 0x0000000000081947 */ /* 0x002fd80003800000 */
[----:B------:R-:W1:Y:S02]  /*1a80*/  SYNCS.PHASECHK.TRANS64.TRYWAIT P1, [R3+URZ], R0 ;  /* 0x00000000030075a7 */ /* 0x000e64000802017f */
[----:B-1----:R-:W-:Y:S05]  /*1a90*/  @!P1 BRA `(.L_x_25) ;  /* 0x0000006400149947 */ /* 0x002fea0003800000 */
.L_x_24:
[----:B------:R-:W-:Y:S05]  /*1aa0*/  WARPSYNC.ALL ;  /* 0x0000000000007948 */ /* 0x000fea0003800000 */
[----:B------:R-:W-:Y:S01]  /*1ab0*/  UIADD3 UR4, UR41, 0x180, URZ ;  /* 0x0000018029047890 */ /* 0x000fe2000fffe03f */
[----:B------:R-:W-:Y:S01]  /*1ac0*/  WARPGROUP.ARRIVE ;  /* 0x00000000000079c5 */ /* 0x000fe20000000000 */
[----:B------:R-:W-:Y:S02]  /*1ad0*/  UIADD3 UR5, UR41, 0x12180, URZ ;  /* 0x0001218029057890 */ /* 0x000fe4000fffe03f */
[----:B------:R-:W-:Y:S02]  /*1ae0*/  USHF.R.U32.HI UR4, URZ, 0x4, UR4 ;  /* 0x000000043f047899 */ /* 0x000fe40008011604 */
[----:B------:R-:W-:-:S02]  /*1af0*/  USHF.R.U32.HI UR5, URZ, 0x4, UR5 ;  /* 0x000000043f057899 */ /* 0x000fc40008011605 */
[----:B------:R-:W-:Y:S02]  /*1b00*/  ULOP3.LUT UR4, UR4, 0x3fff, URZ, 0xc0, !UPT ;  /* 0x00003fff04047892 */ /* 0x000fe4000f8ec03f */
[----:B------:R-:W-:Y:S02]  /*1b10*/  ULOP3.LUT UR5, UR5, 0x3fff, URZ, 0xc0, !UPT ;  /* 0x00003fff05057892 */ /* 0x000fe4000f8ec03f */
[----:B------:R-:W-:Y:S02]  /*1b20*/  ULOP3.LUT UR8, UR4, 0x10000, URZ, 0xfc, !UPT ;  /* 0x0001000004087892 */ /* 0x000fe4000f8efc3f */
[----:B------:R-:W-:Y:S02]  /*1b30*/  ULOP3.LUT UR9, UR5, 0x10000, URZ, 0xfc, !UPT ;  /* 0x0001000005097892 */ /* 0x000fe4000f8efc3f */
[----:B------:R-:W-:Y:S02]  /*1b40*/  ULEA UR10, UR38, UR8, 0x9 ;  /* 0x00000008260a7291 */ /* 0x000fe4000f8e483f */
[----:B------:R-:W-:Y:S01]  /*1b50*/  ULEA UR11, UR38, UR9, 0xa ;  /* 0x00000009260b7291 */ /* 0x000fe2000f8e503f */
[----:B------:R-:W-:Y:S01]  /*1b60*/  UMOV UR5, 0x40000040 ;  /* 0x4000004000057882 */ /* 0x000fe20000000000 */
[----:B------:R-:W-:-:S03]  /*1b70*/  UMOV UR7, 0x40000040 ;  /* 0x4000004000077882 */ /* 0x000fc60000000000 */
[----:B------:R-:W-:Y:S02]  /*1b80*/  UMOV UR4, UR10 ;  /* 0x0000000a00047c82 */ /* 0x000fe40008000000 */
[----:B------:R-:W-:Y:S02]  /*1b90*/  UMOV UR6, UR11 ;  /* 0x0000000b00067c82 */ /* 0x000fe40008000000 */
[----:B------:R-:W-:Y:S01]  /*1ba0*/  HGMMA.64x128x16.F32.BF16 R24, gdesc[UR4], RZ, !UPT, gsb0 ;  /* 0x01e00000041879f0 */ /* 0x000fe2000c0018ff */
[----:B------:R-:W-:Y:S02]  /*1bb0*/  UIADD3 UR4, UR10, 0x2, URZ ;  /* 0x000000020a047890 */ /* 0x000fe4000fffe03f */
[----:B------:R-:W-:Y:S01]  /*1bc0*/  UIADD3 UR6, UR11, 0x2, URZ ;  /* 0x000000020b067890 */ /* 0x000fe2000fffe03f */
[----:B------:R-:W-:Y:S01]  /*1bd0*/  UMOV UR5, 0x40000040 ;  /* 0x4000004000057882 */ /* 0x000fe20000000000 */
[----:B------:R-:W-:Y:S01]  /*1be0*/  UMOV UR7, 0x40000040 ;  /* 0x4000004000077882 */ /* 0x000fe20000000000 */
[----:B------:R-:W-:-:S02]  /*1bf0*/  WARPGROUP.DEPBAR.LE gsb0, 0x0 ;  /* 0x00008000000079c5 */ /* 0x000fc40000010000 */
[----:B------:R-:W-:-:S06]  /*1c00*/  WARPGROUP.ARRIVE ;  /* 0x00000000000079c5 */ /* 0x000fcc0000000000 */
[----:B------:R-:W-:Y:S01]  /*1c10*/  HGMMA.64x128x16.F32.BF16 R24, gdesc[UR4], R24, gsb0 ;  /* 0x01e00000041879f0 */ /* 0x000fe20008001818 */
[----:B------:R-:W-:Y:S02]  /*1c20*/  UIADD3 UR4, UR10, 0x4, URZ ;  /* 0x000000040a047890 */ /* 0x000fe4000fffe03f */
[----:B------:R-:W-:Y:S01]  /*1c30*/  UIADD3 UR6, UR11, 0x4, URZ ;  /* 0x000000040b067890 */ /* 0x000fe2000fffe03f */
[----:B------:R-:W-:Y:S01]  /*1c40*/  UMOV UR5, 0x40000040 ;  /* 0x4000004000057882 */ /* 0x000fe20000000000 */
[----:B------:R-:W-:Y:S01]  /*1c50*/  UMOV UR7, 0x40000040 ;  /* 0x4000004000077882 */ /* 0x000fe20000000000 */
[----:B------:R-:W-:Y:S02]  /*1c60*/  WARPGROUP.DEPBAR.LE gsb0, 0x0 ;  /* 0x00008000000079c5 */ /* 0x000fe40000010000 */
        /* <DEDUP_REMOVED lines=8> */
[----:B------:R-:W-:Y:S03]  /*1cf0*/  HGMMA.64x128x16.F32.BF16 R24, gdesc[UR4], R24, gsb0 ;  /* 0x01e00000041879f0 */ /* 0x000fe60008001818 */
[----:B------:R-:W-:Y:S02]  /*1d00*/  WARPGROUP.DEPBAR.LE gsb0, 0x0 ;  /* 0x00008000000079c5 */ /* 0x000fe40000010000 */
[----:B------:R-:W-:Y:S05]  /*1d10*/  @!P2 BRA `(.L_x_26) ;  /* 0x000000040014a947 */ /* 0x000fea0003800000 */
[----:B------:R-:W-:Y:S01]  /*1d20*/  UIADD3 UR4, UR38, 0x1, URZ ;  /* 0x0000000126047890 */ /* 0x000fe2000fffe03f */
[----:B01----:R-:W-:Y:S02]  /*1d30*/  IMAD.U32 R0, RZ, RZ, UR42 ;  /* 0x0000002aff007e24 */ /* 0x003fe4000f8e00ff */
[----:B------:R-:W-:Y:S01]  /*1d40*/  IMAD.U32 R3, RZ, RZ, UR38 ;  /* 0x00000026ff037e24 */ /* 0x000fe2000f8e00ff */
[----:B------:R-:W-:-:S04]  /*1d50*/  UISETP.NE.AND UP0, UPT, UR4, 0x9, UPT ;  /* 0x000000090400788c */ /* 0x000fc8000bf05270 */
[----:B------:R-:W-:Y:S02]  /*1d60*/  USEL UR5, URZ, 0x1, UP0 ;  /* 0x000000013f057887 */ /* 0x000fe40008000000 */
[----:B------:R-:W-:Y:S02]  /*1d70*/  USEL UR10, UR4, URZ, UP0 ;  /* 0x0000003f040a7287 */ /* 0x000fe40008000000 */
[----:B------:R-:W-:-:S06]  /*1d80*/  ULOP3.LUT UR5, UR39, UR5, URZ, 0x3c, !UPT ;  /* 0x0000000527057292 */ /* 0x000fcc000f8e3c3f */
[----:B------:R-:W-:-:S07]  /*1d90*/  IMAD.U32 R6, RZ, RZ, UR5 ;  /* 0x00000005ff067e24 */ /* 0x000fce000f8e00ff */
.L_x_33:
[----:B------:R-:W-:Y:S05]  /*1da0*/  @!P0 BRA `(.L_x_27) ;  /* 0x0000000000048947 */ /* 0x000fea0003800000 */
[----:B------:R-:W-:Y:S01]  /*1db0*/  BPT.TRAP 0x1 ;  /* 0x000000040000795c */ /* 0x000fe20000300000 */
.L_x_27:
[----:B------:R-:W-:Y:S01]  /*1dc0*/  ULEA UR4, UR10, UR41, 0x3 ;  /* 0x000000290a047291 */ /* 0x000fe2000f8e183f */
[----:B------:R-:W-:-:S08]  /*1dd0*/  SHF.L.U32 R4, R6, 0x1f, RZ ;  /* 0x0000001f06047819 */ /* 0x000fd000000006ff */
[----:B------:R0:W1:Y:S01]  /*1de0*/  SYNCS.PHASECHK.TRANS64.TRYWAIT P1, [UR4], R4 ;  /* 0x00000004ff0075a7 */ /* 0x0000620008020144 */
[----:B------:R-:W-:Y:S05]  /*1df0*/  @!P0 BRA `(.L_x_28) ;  /* 0x0000000000048947 */ /* 0x000fea0003800000 */
[----:B------:R-:W-:Y:S01]  /*1e00*/  BPT.TRAP 0x1 ;  /* 0x000000040000795c */ /* 0x000fe20000300000 */
.L_x_28:
[----:B-1----:R-:W-:Y:S05]  /*1e10*/  @P1 BRA `(.L_x_29) ;  /* 0x0000000000081947 */ /* 0x002fea0003800000 */
[----:B------:R-:W1:Y:S02]  /*1e20*/  SYNCS.PHASECHK.TRANS64.TRYWAIT P1, [UR4], R4 ;  /* 0x00000004ff0075a7 */ /* 0x000e640008020144 */
[----:B-1----:R-:W-:Y:S05]  /*1e30*/  @!P1 BRA `(.L_x_30) ;  /* 0x0000006000409947 */ /* 0x002fea0003800000 */
.L_x_29:
[----:B------:R-:W-:Y:S01]  /*1e40*/  ULEA UR11, UR10, UR8, 0x9 ;  /* 0x000000080a0b7291 */ /* 0x000fe2000f8e483f */
[----:B------:R-:W-:Y:S01]  /*1e50*/  WARPGROUP.ARRIVE ;  /* 0x00000000000079c5 */ /* 0x000fe20000000000 */
[----:B------:R-:W-:Y:S01]  /*1e60*/  ULEA UR12, UR10, UR9, 0xa ;  /* 0x000000090a0c7291 */ /* 0x000fe2000f8e503f */
[----:B------:R-:W-:Y:S01]  /*1e70*/  UMOV UR5, 0x40000040 ;  /* 0x4000004000057882 */ /* 0x000fe20000000000 */
[----:B------:R-:W-:-:S03]  /*1e80*/  UMOV UR7, 0x40000040 ;  /* 0x4000004000077882 */ /* 0x000fc60000000000 */
[----:B------:R-:W-:Y:S02]  /*1e90*/  UMOV UR4, UR11 ;  /* 0x0000000b00047c82 */ /* 0x000fe40008000000 */
[----:B------:R-:W-:Y:S02]  /*1ea0*/  UMOV UR6, UR12 ;  /* 0x0000000c00067c82 */ /* 0x000fe40008000000 */
[----:B------:R-:W-:Y:S01]  /*1eb0*/  HGMMA.64x128x16.F32.BF16 R24, gdesc[UR4], R24, gsb0 ;  /* 0x01e00000041879f0 */ /* 0x000fe20008001818 */
        /* <DEDUP_REMOVED lines=23> */
[----:B------:R-:W-:Y:S01]  /*2030*/  BPT.TRAP 0x1 ;  /* 0x000000040000795c */ /* 0x000fe20000300000 */
.L_x_31:
[----:B------:R-:W-:-:S13]  /*2040*/  ISETP.NE.AND P1, PT, R89, RZ, PT ;  /* 0x000000ff5900720c */ /* 0x000fda0003f25270 */
[----:B01----:R-:W-:-:S05]  /*2050*/  @P1 LEA R4, R3, UR41, 0x3 ;  /* 0x0000002903041c11 */ /* 0x003fca000f8e18ff */
[----:B------:R-:W-:-:S05]  /*2060*/  @P1 VIADD R5, R4, 0x48 ;  /* 0x0000004804051836 */ /* 0x000fca0000000000 */
[----:B------:R-:W-:-:S04]  /*2070*/  @P1 PRMT R5, R88, 0x654, R5 ;  /* 0x0000065458051816 */ /* 0x000fc80000000005 */
[----:B------:R0:W-:Y:S01]  /*2080*/  @P1 SYNCS.ARRIVE.TRANS64.RED.A1T0 RZ, [R5+URZ], RZ ;  /* 0x000000ff05ff19a7 */ /* 0x0001e2000810043f */
[----:B------:R-:W-:-:S13]  /*2090*/  ISETP.GT.U32.AND P1, PT, R23, 0x1, PT ;  /* 0x000000011700780c */ /* 0x000fda0003f24070 */
[----:B0-----:R-:W-:Y:S05]  /*20a0*/  @P1 BRA `(.L_x_32) ;  /* 0x0000000000041947 */ /* 0x001fea0003800000 */
[----:B------:R-:W-:Y:S01]  /*20b0*/  BPT.TRAP 0x1 ;  /* 0x000000040000795c */ /* 0x000fe20000300000 */
.L_x_32:
[----:B------:R-:W-:Y:S01]  /*20c0*/  UIADD3 UR10, UR10, 0x1, URZ ;  /* 0x000000010a0a7890 */ /* 0x000fe2000fffe03f */
[C---:B------:R-:W-:Y:S01]  /*20d0*/  ISETP.GT.AND P2, PT, R0.reuse, 0x1, PT ;  /* 0x000000010000780c */ /* 0x040fe20003f44270 */
[----:B------:R-:W-:Y:S02]  /*20e0*/  VIADD R3, R3, 0x1 ;  /* 0x0000000103037836 */ /* 0x000fe40000000000 */
[----:B------:R-:W-:Y:S01]  /*20f0*/  UISETP.NE.AND UP0, UPT, UR10, 0x9, UPT ;  /* 0x000000090a00788c */ /* 0x000fe2000bf05270 */
[----:B------:R-:W-:Y:S02]  /*2100*/  VIADD R0, R0, 0xffffffff ;  /* 0xffffffff00007836 */ /* 0x000fe40000000000 */
[C---:B------:R-:W-:Y:S01]  /*2110*/  ISETP.NE.AND P1, PT, R3.reuse, 0x9, PT ;  /* 0x000000090300780c */ /* 0x040fe20003f25270 */
[----:B------:R-:W-:Y:S02]  /*2120*/  USEL UR4, URZ, 0x1, UP0 ;  /* 0x000000013f047887 */ /* 0x000fe40008000000 */
[----:B------:R-:W-:Y:S01]  /*2130*/  USEL UR10, UR10, URZ, UP0 ;  /* 0x0000003f0a0a7287 */ /* 0x000fe20008000000 */
[----:B------:R-:W-:-:S03]  /*2140*/  SEL R3, R3, RZ, P1 ;  /* 0x000000ff03037207 */ /* 0x000fc60000800000 */
[----:B------:R-:W-:Y:S01]  /*2150*/  LOP3.LUT R6, R6, UR4, RZ, 0x3c, !PT ;  /* 0x0000000406067c12 */ /* 0x000fe2000f8e3cff */
[----:B------:R-:W-:Y:S07]  /*2160*/  @P2 BRA `(.L_x_33) ;  /* 0xfffffffc000c2947 */ /* 0x000fee000383ffff */
.L_x_26:
[----:B01----:R-:W0:Y:S01]  /*2170*/  LDC R0, c[0x0][0x28c] ;  /* 0x0000a300ff007b82 */ /* 0x003e220000000800 */
[----:B------:R-:W-:-:S04]  /*2180*/  IMAD.U32 R3, RZ, RZ, UR47 ;  /* 0x0000002fff037e24 */ /* 0x000fc8000f8e00ff */
[----:B------:R1:W-:Y:S01]  /*2190*/  SYNCS.ARRIVE.TRANS64.A1T0 RZ, [R3+UR46], RZ ;  /* 0x000000ff03ff79a7 */ /* 0x0003e2000810002e */
[----:B0-----:R-:W-:-:S13]  /*21a0*/  ISETP.GE.AND P1, PT, R0, 0x1, PT ;  /* 0x000000010000780c */ /* 0x001fda0003f26270 */
[----:B-1----:R-:W-:Y:S05]  /*21b0*/  @!P1 BRA `(.L_x_34) ;  /* 0x0000000000449947 */ /* 0x002fea0003800000 */
[----:B------:R-:W-:Y:S05]  /*21c0*/  @!P0 BRA `(.L_x_35) ;  /* 0x0000000000048947 */ /* 0x000fea0003800000 */
[----:B------:R-:W-:Y:S01]  /*21d0*/  BPT.TRAP 0x1 ;  /* 0x000000040000795c */ /* 0x000fe20000300000 */
.L_x_35:
[----:B------:R-:W-:-:S13]  /*21e0*/  ISETP.NE.AND P0, PT, R89, RZ, PT ;  /* 0x000000ff5900720c */ /* 0x000fda0003f05270 */
[----:B------:R-:W-:-:S05]  /*21f0*/  VOTEU.ANY UP0, P0 ;  /* 0x00000000003f7886 */ /* 0x000fca0000000100 */
[----:B------:R-:W-:-:S06]  /*2200*/  @UP0 UIADD3 UR4, UR38, UR42, URZ ;  /* 0x0000002a26040290 */ /* 0x000fcc000fffe03f */
[----:B------:R-:W-:Y:S02]  /*2210*/  IMAD.U32 R4, RZ, RZ, UR4 ;  /* 0x00000004ff047e24 */ /* 0x000fe4000f8e00ff */
[----:B------:R-:W-:Y:S02]  /*2220*/  IMAD.U32 R3, RZ, RZ, UR4 ;  /* 0x00000004ff037e24 */ /* 0x000fe4000f8e00ff */
[----:B------:R-:W-:-:S05]  /*2230*/  @P0 IMAD.WIDE.U32 R4, R4, 0x38e38e39, RZ ;  /* 0x38e38e3904040825 */ /* 0x000fca00078e00ff */
[----:B------:R-:W-:-:S05]  /*2240*/  @P0 SHF.R.U32.HI R0, RZ, 0x1, R5 ;  /* 0x00000001ff000819 */ /* 0x000fca0000011605 */
[----:B------:R-:W-:-:S05]  /*2250*/  @P0 IMAD R0, R0, -0x9, R3 ;  /* 0xfffffff700000824 */ /* 0x000fca00078e0203 */
[----:B------:R-:W-:-:S05]  /*2260*/  @P0 LEA R0, R0, UR41, 0x3 ;  /* 0x0000002900000c11 */ /* 0x000fca000f8e18ff */
[----:B------:R-:W-:-:S05]  /*2270*/  @P0 VIADD R3, R0, 0x48 ;  /* 0x0000004800030836 */ /* 0x000fca0000000000 */
[----:B------:R-:W-:-:S04]  /*2280*/  @P0 PRMT R3, R88, 0x654, R3 ;  /* 0x0000065458030816 */ /* 0x000fc80000000003 */
[----:B------:R0:W-:Y:S01]  /*2290*/  @P0 SYNCS.ARRIVE.TRANS64.RED.A1T0 RZ, [R3+URZ], RZ ;  /* 0x000000ff03ff09a7 */ /* 0x0001e2000810043f */
[----:B------:R-:W-:-:S13]  /*22a0*/  ISETP.GT.U32.AND P0, PT, R23, 0x1, PT ;  /* 0x000000011700780c */ /* 0x000fda0003f04070 */
[----:B0-----:R-:W-:Y:S05]  /*22b0*/  @P0 BRA `(.L_x_34) ;  /* 0x0000000000040947 */ /* 0x001fea0003800000 */
[----:B------:R-:W-:Y:S01]  /*22c0*/  BPT.TRAP 0x1 ;  /* 0x000000040000795c */ /* 0x000fe20000300000 */
.L_x_34:
[----:B------:R-:W-:Y:S01]  /*22d0*/  SHF.L.U32 R0, R105, 0x1f, RZ ;  /* 0x0000001f69007819 */ /* 0x000fe200000006ff */
[----:B------:R-:W-:Y:S01]  /*22e0*/  UIADD3 UR38, UR38, UR45, URZ ;  /* 0x0000002d26267290 */ /* 0x000fe2000fffe03f */
[----:B------:R-:W-:Y:S01]  /*22f0*/  SHF.R.S32.HI R9, RZ, 0x1f, R19 ;  /* 0x0000001fff097819 */ /* 0x000fe20000011413 */
[----:B------:R-:W-:Y:S01]  /*2300*/  UISETP.GE.U32.AND UP1, UPT, UR45, 0x9, UPT ;  /* 0x000000092d00788c */ /* 0x000fe2000bf26070 */
[----:B------:R-:W0:Y:S01]  /*2310*/  SYNCS.PHASECHK.TRANS64.TRYWAIT P0, [UR43+0x8], R0 ;  /* 0x00000800ff0075a7 */ /* 0x000e22000800016b */
[----:B------:R-:W-:-:S04]  /*2320*/  UISETP.GT.U32.AND UP0, UPT, UR38, 0x8, UPT ;  /* 0x000000082600788c */ /* 0x000fc8000bf04070 */
[----:B------:R-:W-:-:S04]  /*2330*/  UISETP.LT.U32.AND UP0, UPT, UR45, 0x9, UP0 ;  /* 0x000000092d00788c */ /* 0x000fc80008701070 */
[----:B------:R-:W-:Y:S02]  /*2340*/  USEL UR6, URZ, 0x1, !UP0 ;  /* 0x000000013f067887 */ /* 0x000fe4000c000000 */
[----:B------:R-:W-:Y:S02]  /*2350*/  @UP1 UIMAD.WIDE.U32 UR4, UR38, 0x38e38e39, URZ ;  /* 0x38e38e39260418a5 */ /* 0x000fe4000f8e003f */
[----:B------:R-:W-:Y:S02]  /*2360*/  ULOP3.LUT UR39, UR39, UR6, URZ, 0x3c, !UPT ;  /* 0x0000000627277292 */ /* 0x000fe4000f8e3c3f */
[----:B------:R-:W-:-:S04]  /*2370*/  @UP1 USHF.R.U32.HI UR4, URZ, 0x1, UR5 ;  /* 0x000000013f041899 */ /* 0x000fc80008011605 */
[----:B------:R-:W-:Y:S01]  /*2380*/  @UP1 ULOP3.LUT UR39, UR39, 0x1, UR4, 0x78, !UPT ;  /* 0x0000000127271892 */ /* 0x000fe2000f8e7804 */
[----:B0-----:R-:W-:Y:S11]  /*2390*/  @!P0 BRA `(.L_x_36) ;  /* 0x0000005c00008947 */ /* 0x001ff60003800000 */
.L_x_195:
[----:B------:R-:W-:Y:S01]  /*23a0*/  ULDC.64 UR4, c[0x0][0x5d0] ;  /* 0x0001740000047ab9 */ /* 0x000fe20000000a00 */
[----:B------:R-:W-:Y:S01]  /*23b0*/  ULDC UR6, c[0x0][0x284] ;  /* 0x0000a10000067ab9 */ /* 0x000fe20000000800 */
[----:B0-----:R-:W-:Y:S02]  /*23c0*/  IMAD R0, R9, UR4, RZ ;  /* 0x0000000409007c24 */ /* 0x001fe4000f8e02ff */
[----:B------:R-:W-:Y:S02]  /*23d0*/  IMAD.SHL.U32 R12, R18, 0x80, RZ ;  /* 0x00000080120c7824 */ /* 0x000fe400078e00ff */
[C---:B------:R-:W-:Y:S02]  /*23e0*/  IMAD R3, R19.reuse, UR5, R0 ;  /* 0x0000000513037c24 */ /* 0x040fe4000f8e0200 */
[----:B------:R-:W-:Y:S01]  /*23f0*/  IMAD.SHL.U32 R0, R22, 0x40, RZ ;  /* 0x0000004016007824 */ /* 0x000fe200078e00ff */
[----:B------:R-:W-:Y:S01]  /*2400*/  SHF.R.S32.HI R13, RZ, 0x1f, R12 ;  /* 0x0000001fff0d7819 */ /* 0x000fe2000001140c */
[----:B------:R-:W-:Y:S01]  /*2410*/  IMAD.WIDE.U32 R4, R19, UR4, R94 ;  /* 0x0000000413047c25 */ /* 0x000fe2000f8e005e */
[----:B------:R-:W-:-:S02]  /*2420*/  ULDC.64 UR4, c[0x0][0x5c8] ;  /* 0x0001720000047ab9 */ /* 0x000fc40000000a00 */
[----:B------:R-:W-:Y:S01]  /*2430*/  ISETP.GE.AND P0, PT, R0, UR6, PT ;  /* 0x0000000600007c0c */ /* 0x000fe2000bf06270 */
[----:B------:R-:W-:Y:S01]  /*2440*/  ULDC UR6, c[0x0][0x288] ;  /* 0x0000a20000067ab9 */ /* 0x000fe20000000800 */
[----:B------:R-:W-:Y:S01]  /*2450*/  IADD3 R4, P1, R12, R4, RZ ;  /* 0x000000040c047210 */ /* 0x000fe20007f3e0ff */
[----:B------:R-:W-:Y:S01]  /*2460*/  IMAD.WIDE R20, R22, 0x40, R92 ;  /* 0x0000004016147825 */ /* 0x000fe200078e025c */
[----:B------:R-:W-:Y:S02]  /*2470*/  ISETP.GE.OR P0, PT, R12, UR6, P0 ;  /* 0x000000060c007c0c */ /* 0x000fe40008706670 */
[----:B------:R-:W-:Y:S01]  /*2480*/  IADD3.X R5, R13, R5, R3, P1, !PT ;  /* 0x000000050d057210 */ /* 0x000fe20000ffe403 */
[----:B------:R-:W-:-:S04]  /*2490*/  IMAD R7, R21, UR4, RZ ;  /* 0x0000000415077c24 */ /* 0x000fc8000f8e02ff */
[C---:B------:R-:W-:Y:S02]  /*24a0*/  IMAD R7, R20.reuse, UR5, R7 ;  /* 0x0000000514077c24 */ /* 0x040fe4000f8e0207 */
[----:B------:R-:W-:-:S04]  /*24b0*/  IMAD.WIDE.U32 R106, R20, UR4, R4 ;  /* 0x00000004146a7c25 */ /* 0x000fc8000f8e0004 */
[----:B------:R-:W-:Y:S05]  /*24c0*/  @P0 BRA `(.L_x_37) ;  /* 0x0000003c00dc0947 */ /* 0x000fea0003800000 */
[----:B-----5:R-:W-:Y:S01]  /*24d0*/  FSETP.NEU.AND P0, PT, R91, RZ, PT ;  /* 0x000000ff5b00720b */ /* 0x020fe20003f0d000 */
[----:B------:R-:W-:Y:S01]  /*24e0*/  IMAD.IADD R3, R99, 0x1, -R12 ;  /* 0x0000000163037824 */ /* 0x000fe200078e0a0c */
[----:B------:R-:W-:Y:S01]  /*24f0*/  BSSY B0, `(.L_x_37) ;  /* 0x00003f4000007945 */ /* 0x000fe20003800000 */
[----:B------:R-:W-:Y:S02]  /*2500*/  IMAD.IADD R0, R103, 0x1, -R0 ;  /* 0x0000000167007824 */ /* 0x000fe400078e0a00 */
[----:B------:R-:W-:Y:S01]  /*2510*/  IMAD.IADD R115, R107, 0x1, R7 ;  /* 0x000000016b737824 */ /* 0x000fe200078e0207 */
[----:B------:R-:W-:-:S04]  /*2520*/  ISETP.GT.AND P2, PT, R3, RZ, PT ;  /* 0x000000ff0300720c */ /* 0x000fc80003f44270 */
[----:B------:R-:W-:-:S03]  /*2530*/  ISETP.GT.AND P1, PT, R0, RZ, P2 ;  /* 0x000000ff0000720c */ /* 0x000fc60001724270 */
[----:B------:R-:W-:Y:S10]  /*2540*/  @!P0 BRA `(.L_x_38) ;  /* 0x0000002c00208947 */ /* 0x000ff40003800000 */
[----:B------:R-:W0:Y:S01]  /*2550*/  LDC.64 R108, c[0x0][0x5b8] ;  /* 0x00016e00ff6c7b82 */ /* 0x000e220000000a00 */
[----:B------:R-:W-:-:S07]  /*2560*/  ULDC.64 UR4, c[0x0][0x5c0] ;  /* 0x0001700000047ab9 */ /* 0x000fce0000000a00 */
[----:B------:R-:W1:Y:S08]  /*2570*/  LDC.64 R110, c[0x0][0x5b0] ;  /* 0x00016c00ff6e7b82 */ /* 0x000e700000000a00 */
[----:B------:R-:W2:Y:S01]  /*2580*/  LDC.64 R112, c[0x0][0x5a8] ;  /* 0x00016a00ff707b82 */ /* 0x000ea20000000a00 */
[-C--:B0-----:R-:W-:Y:S02]  /*2590*/  IMAD R6, R9, R108.reuse, RZ ;  /* 0x0000006c09067224 */ /* 0x081fe400078e02ff */
[----:B------:R-:W-:-:S04]  /*25a0*/  IMAD.WIDE.U32 R4, R19, R108, R94 ;  /* 0x0000006c13047225 */ /* 0x000fc800078e005e */
[----:B------:R-:W-:Y:S01]  /*25b0*/  IMAD R107, R19, R109, R6 ;  /* 0x0000006d136b7224 */ /* 0x000fe200078e0206 */
[----:B------:R-:W-:Y:S01]  /*25c0*/  IADD3 R6, P0, R12, R4, RZ ;  /* 0x000000040c067210 */ /* 0x000fe20007f1e0ff */
[----:B-1----:R-:W-:-:S03]  /*25d0*/  IMAD R4, R21, R110, RZ ;  /* 0x0000006e15047224 */ /* 0x002fc600078e02ff */
[----:B------:R-:W-:Y:S01]  /*25e0*/  IADD3.X R7, R13, R5, R107, P0, !PT ;  /* 0x000000050d077210 */ /* 0x000fe200007fe46b */
[C---:B------:R-:W-:Y:S02]  /*25f0*/  IMAD R109, R20.reuse, R111, R4 ;  /* 0x0000006f146d7224 */ /* 0x040fe400078e0204 */
[----:B------:R-:W-:-:S04]  /*2600*/  IMAD.WIDE.U32 R4, R20, R110, R6 ;  /* 0x0000006e14047225 */ /* 0x000fc800078e0006 */
[----:B------:R-:W-:Y:S01]  /*2610*/  IMAD.IADD R5, R5, 0x1, R109 ;  /* 0x0000000105057824 */ /* 0x000fe200078e026d */
[----:B--2---:R-:W-:-:S04]  /*2620*/  LEA R10, P0, R4, R112, 0x1 ;  /* 0x00000070040a7211 */ /* 0x004fc800078008ff */
[----:B------:R-:W-:-:S05]  /*2630*/  LEA.HI.X R11, R4, R113, R5, 0x1, P0 ;  /* 0x00000071040b7211 */ /* 0x000fca00000f0c05 */
[----:B------:R-:W2:Y:S01]  /*2640*/  @P1 LDG.E.LTC128B.U16 R18, desc[UR36][R10.64] ;  /* 0x000000240a121981 */ /* 0x000ea2000c1e1520 */
[----:B------:R-:W-:Y:S01]  /*2650*/  IMAD.WIDE.U32 R4, R20, R110, R12 ;  /* 0x0000006e14047225 */ /* 0x000fe200078e000c */
[----:B------:R-:W-:Y:S02]  /*2660*/  BSSY B1, `(.L_x_39) ;  /* 0x0000015000017945 */ /* 0x000fe40003800000 */
[----:B------:R-:W-:-:S04]  /*2670*/  IADD3 R14, P0, R94, R4, RZ ;  /* 0x000000045e0e7210 */ /* 0x000fc80007f1e0ff */
[----:B------:R-:W-:Y:S02]  /*2680*/  IADD3.X R15, R95, R109, R5, P0, !PT ;  /* 0x0000006d5f0f7210 */ /* 0x000fe400007fe405 */
[----:B------:R-:W-:Y:S01]  /*2690*/  LEA R8, P0, R106, UR4, 0x1 ;  /* 0x000000046a087c11 */ /* 0x000fe2000f8008ff */
[----:B------:R-:W-:-:S03]  /*26a0*/  IMAD.WIDE.U32 R14, R19, R108, R14 ;  /* 0x0000006c130e7225 */ /* 0x000fc600078e000e */
[----:B------:R-:W-:Y:S02]  /*26b0*/  LEA.HI.X R9, R106, UR5, R115, 0x1, P0 ;  /* 0x000000056a097c11 */ /* 0x000fe400080f0c73 */
[----:B------:R-:W-:-:S04]  /*26c0*/  ISETP.GT.AND P0, PT, R3, 0x1, PT ;  /* 0x000000010300780c */ /* 0x000fc80003f04270 */
[----:B------:R-:W-:Y:S01]  /*26d0*/  ISETP.GT.AND P3, PT, R0, RZ, P0 ;  /* 0x000000ff0000720c */ /* 0x000fe20000764270 */
[----:B--2---:R-:W-:-:S04]  /*26e0*/  IMAD.U32 R4, R18, 0x10000, RZ ;  /* 0x0001000012047824 */ /* 0x004fc800078e00ff */
[----:B------:R-:W-:Y:S01]  /*26f0*/  FMUL R5, R4, R91 ;  /* 0x0000005b04057220 */ /* 0x000fe20000400000 */
[----:B------:R-:W-:-:S03]  /*2700*/  LEA R4, P4, R14, R112, 0x1 ;  /* 0x000000700e047211 */ /* 0x000fc600078808ff */
[----:B------:R-:W-:-:S05]  /*2710*/  FFMA R5, R24, R90, R5 ;  /* 0x0000005a18057223 */ /* 0x000fca0000000005 */
[----:B------:R-:W-:Y:S01]  /*2720*/  F2FP.BF16.F32.PACK_AB R10, RZ, R5 ;  /* 0x00000005ff0a723e */ /* 0x000fe200000010ff */
[----:B------:R-:W-:-:S03]  /*2730*/  IMAD.IADD R5, R107, 0x1, R15 ;  /* 0x000000016b057824 */ /* 0x000fc600078e020f */
[----:B------:R-:W-:Y:S01]  /*2740*/  PRMT R11, R10, 0x7610, R11 ;  /* 0x000076100a0b7816 */ /* 0x000fe2000000000b */
[----:B------:R-:W-:Y:S01]  /*2750*/  IMAD.SHL.U32 R10, R110, 0x8, RZ ;  /* 0x000000086e0a7824 */ /* 0x000fe200078e00ff */
[----:B------:R-:W-:-:S03]  /*2760*/  LEA.HI.X R5, R14, R113, R5, 0x1, P4 ;  /* 0x000000710e057211 */ /* 0x000fc600020f0c05 */
[----:B------:R0:W-:Y:S02]  /*2770*/  @P1 STG.E.U16 desc[UR36][R8.64], R11 ;  /* 0x0000000b08001986 */ /* 0x0001e4000c101524 */
[----:B0-----:R-:W-:Y:S01]  /*2780*/  SHF.L.U64.HI R11, R110, 0x3, R111 ;  /* 0x000000036e0b7819 */ /* 0x001fe2000001026f */
[----:B------:R-:W-:Y:S06]  /*2790*/  @!P3 BRA `(.L_x_40) ;  /* 0x000000000004b947 */ /* 0x000fec0003800000 */
[----:B------:R0:W5:Y:S02]  /*27a0*/  LDG.E.LTC128B.U16 R18, desc[UR36][R4.64+0x2] ;  /* 0x0000022404127981 */ /* 0x000164000c1e1520 */
.L_x_40:
[----:B------:R-:W-:Y:S05]  /*27b0*/  BSYNC B1 ;  /* 0x0000000000017941 */ /* 0x000fea0003800000 */
.L_x_39:
[----:B------:R-:W-:Y:S01]  /*27c0*/  IMAD.WIDE.U32 R10, R20, R110, R10 ;  /* 0x0000006e140a7225 */ /* 0x000fe200078e000a */
[----:B------:R-:W-:-:S03]  /*27d0*/  ISETP.GT.AND P2, PT, R0, 0x8, P2 ;  /* 0x000000080000780c */ /* 0x000fc60001744270 */
[----:B-----5:R-:W-:Y:S01]  /*27e0*/  IMAD.U32 R14, R18, 0x10000, RZ ;  /* 0x00010000120e7824 */ /* 0x020fe200078e00ff */
[----:B------:R-:W-:Y:S01]  /*27f0*/  IADD3 R6, P1, R6, R10, RZ ;  /* 0x0000000a06067210 */ /* 0x000fe20007f3e0ff */
[----:B------:R-:W-:Y:S02]  /*2800*/  IMAD.IADD R109, R109, 0x1, R11 ;  /* 0x000000016d6d7824 */ /* 0x000fe400078e020b */
[----:B------:R-:W-:Y:S02]  /*2810*/  FMUL R14, R14, R91 ;  /* 0x0000005b0e0e7220 */ /* 0x000fe40000400000 */
[----:B------:R-:W-:Y:S02]  /*2820*/  IMAD.X R7, R109, 0x1, R7, P1 ;  /* 0x000000016d077824 */ /* 0x000fe400008e0607 */
[----:B------:R-:W-:Y:S01]  /*2830*/  FFMA R25, R25, R90, R14 ;  /* 0x0000005a19197223 */ /* 0x000fe2000000000e */
[----:B------:R-:W-:-:S04]  /*2840*/  LEA R14, P1, R6, R112, 0x1 ;  /* 0x00000070060e7211 */ /* 0x000fc800078208ff */
[----:B------:R-:W-:Y:S01]  /*2850*/  LEA.HI.X R15, R6, R113, R7, 0x1, P1 ;  /* 0x00000071060f7211 */ /* 0x000fe200008f0c07 */
[----:B------:R-:W-:Y:S01]  /*2860*/  @P3 IMAD.MOV.U32 R6, RZ, RZ, R8 ;  /* 0x000000ffff063224 */ /* 0x000fe200078e0008 */
[----:B------:R-:W-:Y:S01]  /*2870*/  F2FP.BF16.F32.PACK_AB R25, RZ, R25 ;  /* 0x00000019ff19723e */ /* 0x000fe200000010ff */
[----:B------:R-:W-:-:S05]  /*2880*/  @P3 IMAD.MOV.U32 R7, RZ, RZ, R9 ;  /* 0x000000ffff073224 */ /* 0x000fca00078e0009 */
[----:B------:R1:W-:Y:S04]  /*2890*/  @P3 STG.E.U16 desc[UR36][R6.64+0x2], R25 ;  /* 0x0000021906003986 */ /* 0x0003e8000c101524 */
[----:B------:R-:W2:Y:S01]  /*28a0*/  @P2 LDG.E.LTC128B.U16 R18, desc[UR36][R14.64] ;  /* 0x000000240e122981 */ /* 0x000ea2000c1e1520 */
[----:B------:R-:W-:Y:S01]  /*28b0*/  IADD3 R12, P1, P3, R94, R10, R12 ;  /* 0x0000000a5e0c7210 */ /* 0x000fe20007b3e00c */
[----:B------:R-:W-:Y:S01]  /*28c0*/  BSSY B1, `(.L_x_41) ;  /* 0x0000011000017945 */ /* 0x000fe20003800000 */
[----:B------:R-:W-:Y:S02]  /*28d0*/  ISETP.GT.AND P0, PT, R0, 0x8, P0 ;  /* 0x000000080000780c */ /* 0x000fe40000704270 */
[----:B------:R-:W-:-:S03]  /*28e0*/  IADD3.X R13, R95, R109, R13, P1, P3 ;  /* 0x0000006d5f0d7210 */ /* 0x000fc60000fe640d */
[----:B------:R-:W-:Y:S01]  /*28f0*/  IMAD.WIDE.U32 R12, R19, R108, R12 ;  /* 0x0000006c130c7225 */ /* 0x000fe200078e000c */
[----:B------:R-:W-:-:S03]  /*2900*/  SHF.L.U64.HI R19, R96, 0x1, R97 ;  /* 0x0000000160137819 */ /* 0x000fc60000010261 */
[----:B------:R-:W-:Y:S01]  /*2910*/  IMAD.IADD R13, R107, 0x1, R13 ;  /* 0x000000016b0d7824 */ /* 0x000fe200078e020d */
[----:B-1----:R-:W-:-:S04]  /*2920*/  LEA R6, P3, R12, R112, 0x1 ;  /* 0x000000700c067211 */ /* 0x002fc800078608ff */
[----:B------:R-:W-:Y:S01]  /*2930*/  LEA.HI.X R7, R12, R113, R13, 0x1, P3 ;  /* 0x000000710c077211 */ /* 0x000fe200018f0c0d */
[----:B--2---:R-:W-:-:S04]  /*2940*/  IMAD.U32 R10, R18, 0x10000, RZ ;  /* 0x00010000120a7824 */ /* 0x004fc800078e00ff */
[----:B------:R-:W-:Y:S01]  /*2950*/  FMUL R11, R10, R91 ;  /* 0x0000005b0a0b7220 */ /* 0x000fe20000400000 */
[----:B------:R-:W-:-:S03]  /*2960*/  LEA R10, P1, R96, R8, 0x1 ;  /* 0x00000008600a7211 */ /* 0x000fc600078208ff */
[----:B------:R-:W-:-:S05]  /*2970*/  FFMA R11, R26, R90, R11 ;  /* 0x0000005a1a0b7223 */ /* 0x000fca000000000b */
[----:B------:R-:W-:Y:S01]  /*2980*/  F2FP.BF16.F32.PACK_AB R14, RZ, R11 ;  /* 0x0000000bff0e723e */ /* 0x000fe200000010ff */
[----:B------:R-:W-:-:S05]  /*2990*/  IMAD.X R11, R19, 0x1, R9, P1 ;  /* 0x00000001130b7824 */ /* 0x000fca00008e0609 */
[----:B------:R1:W-:Y:S01]  /*29a0*/  @P2 STG.E.U16 desc[UR36][R10.64], R14 ;  /* 0x0000000e0a002986 */ /* 0x0003e2000c101524 */
[----:B------:R-:W-:Y:S05]  /*29b0*/  @!P0 BRA `(.L_x_42) ;  /* 0x0000000000048947 */ /* 0x000fea0003800000 */
[----:B------:R2:W5:Y:S02]  /*29c0*/  LDG.E.LTC128B.U16 R18, desc[UR36][R6.64+0x2] ;  /* 0x0000022406127981 */ /* 0x000564000c1e1520 */
.L_x_42:
[----:B------:R-:W-:Y:S05]  /*29d0*/  BSYNC B1 ;  /* 0x0000000000017941 */ /* 0x000fea0003800000 */
.L_x_41:
[----:B-----5:R-:W-:Y:S01]  /*29e0*/  IMAD.U32 R12, R18, 0x10000, RZ ;  /* 0x00010000120c7824 */ /* 0x020fe200078e00ff */
[----:B------:R-:W-:Y:S01]  /*29f0*/  ISETP.GT.AND P1, PT, R3, 0x8, PT ;  /* 0x000000080300780c */ /* 0x000fe20003f24270 */
[----:B------:R-:W-:Y:S02]  /*2a00*/  BSSY B1, `(.L_x_43) ;  /* 0x0000008000017945 */ /* 0x000fe40003800000 */
[----:B------:R-:W-:Y:S01]  /*2a10*/  FMUL R12, R12, R91 ;  /* 0x0000005b0c0c7220 */ /* 0x000fe20000400000 */
[----:B------:R-:W-:-:S03]  /*2a20*/  ISETP.GT.AND P2, PT, R0, RZ, P1 ;  /* 0x000000ff0000720c */ /* 0x000fc60000f44270 */
[----:B------:R-:W-:-:S05]  /*2a30*/  FFMA R12, R27, R90, R12 ;  /* 0x0000005a1b0c7223 */ /* 0x000fca000000000c */
[----:B------:R-:W-:-:S05]  /*2a40*/  F2FP.BF16.F32.PACK_AB R12, RZ, R12 ;  /* 0x0000000cff0c723e */ /* 0x000fca00000010ff */
[----:B------:R3:W-:Y:S01]  /*2a50*/  @P0 STG.E.U16 desc[UR36][R10.64+0x2], R12 ;  /* 0x0000020c0a000986 */ /* 0x0007e2000c101524 */
[----:B------:R-:W-:Y:S05]  /*2a60*/  @!P2 BRA `(.L_x_44) ;  /* 0x000000000004a947 */ /* 0x000fea0003800000 */
[----:B------:R4:W5:Y:S02]  /*2a70*/  LDG.E.LTC128B.U16 R18, desc[UR36][R4.64+0x10] ;  /* 0x0000102404127981 */ /* 0x000964000c1e1520 */
.L_x_44:
[----:B------:R-:W-:Y:S05]  /*2a80*/  BSYNC B1 ;  /* 0x0000000000017941 */ /* 0x000fea0003800000 */
.L_x_43:
[----:B---3-5:R-:W-:Y:S01]  /*2a90*/  IMAD.U32 R12, R18, 0x10000, RZ ;  /* 0x00010000120c7824 */ /* 0x028fe200078e00ff */
        /* <DEDUP_REMOVED lines=9> */
.L_x_46:
[----:B------:R-:W-:Y:S05]  /*2b30*/  BSYNC B1 ;  /* 0x0000000000017941 */ /* 0x000fea0003800000 */
.L_x_45:
[----:B-----5:R-:W-:Y:S01]  /*2b40*/  IMAD.U32 R12, R18, 0x10000, RZ ;  /* 0x00010000120c7824 */ /* 0x020fe200078e00ff */
[----:B------:R-:W-:Y:S01]  /*2b50*/  ISETP.GT.AND P1, PT, R0, 0x8, P1 ;  /* 0x000000080000780c */ /* 0x000fe20000f24270 */
[----:B------:R-:W-:Y:S02]  /*2b60*/  BSSY B1, `(.L_x_47) ;  /* 0x0000007000017945 */ /* 0x000fe40003800000 */
[----:B------:R-:W-:-:S04]  /*2b70*/  FMUL R12, R12, R91 ;  /* 0x0000005b0c0c7220 */ /* 0x000fc80000400000 */
[----:B------:R-:W-:-:S05]  /*2b80*/  FFMA R12, R29, R90, R12 ;  /* 0x0000005a1d0c7223 */ /* 0x000fca000000000c */
[----:B------:R-:W-:-:S05]  /*2b90*/  F2FP.BF16.F32.PACK_AB R12, RZ, R12 ;  /* 0x0000000cff0c723e */ /* 0x000fca00000010ff */
[----:B------:R0:W-:Y:S01]  /*2ba0*/  @P3 STG.E.U16 desc[UR36][R8.64+0x12], R12 ;  /* 0x0000120c08003986 */ /* 0x0001e2000c101524 */
[----:B------:R-:W-:Y:S05]  /*2bb0*/  @!P1 BRA `(.L_x_48) ;  /* 0x0000000000049947 */ /* 0x000fea0003800000 */
[----:B------:R0:W5:Y:S02]  /*2bc0*/  LDG.E.LTC128B.U16 R18, desc[UR36][R6.64+0x10] ;  /* 0x0000102406127981 */ /* 0x000164000c1e1520 */
.L_x_48:
[----:B------:R-:W-:Y:S05]  /*2bd0*/  BSYNC B1 ;  /* 0x0000000000017941 */ /* 0x000fea0003800000 */
.L_x_47:
[----:B0----5:R-:W-:Y:S01]  /*2be0*/  IMAD.U32 R12, R18, 0x10000, RZ ;  /* 0x00010000120c7824 */ /* 0x021fe200078e00ff */
[----:B------:R-:W-:Y:S01]  /*2bf0*/  ISETP.GT.AND P0, PT, R0, 0x8, P0 ;  /* 0x000000080000780c */ /* 0x000fe20000704270 */
[----:B------:R-:W-:Y:S02]  /*2c00*/  BSSY B1, `(.L_x_49) ;  /* 0x0000007000017945 */ /* 0x000fe40003800000 */
[----:B---3--:R-:W-:-:S04]  /*2c10*/  FMUL R13, R12, R91 ;  /* 0x0000005b0c0d7220 */ /* 0x008fc80000400000 */
[----:B------:R-:W-:-:S05]  /*2c20*/  FFMA R13, R30, R90, R13 ;  /* 0x0000005a1e0d7223 */ /* 0x000fca000000000d */
[----:B------:R-:W-:-:S05]  /*2c30*/  F2FP.BF16.F32.PACK_AB R13, RZ, R13 ;  /* 0x0000000dff0d723e */ /* 0x000fca00000010ff */
[----:B------:R0:W-:Y:S01]  /*2c40*/  @P1 STG.E.U16 desc[UR36][R10.64+0x10], R13 ;  /* 0x0000100d0a001986 */ /* 0x0001e2000c101524 */
[----:B------:R-:W-:Y:S05]  /*2c50*/  @!P0 BRA `(.L_x_50) ;  /* 0x0000000000048947 */ /* 0x000fea0003800000 */
[----:B------:R3:W5:Y:S02]  /*2c60*/  LDG.E.LTC128B.U16 R18, desc[UR36][R6.64+0x12] ;  /* 0x0000122406127981 */ /* 0x000764000c1e1520 */
.L_x_50:
[----:B------:R-:W-:Y:S05]  /*2c70*/  BSYNC B1 ;  /* 0x0000000000017941 */ /* 0x000fea0003800000 */
.L_x_49:
        /* <DEDUP_REMOVED lines=10> */
.L_x_52:
[----:B------:R-:W-:Y:S05]  /*2d20*/  BSYNC B1 ;  /* 0x0000000000017941 */ /* 0x000fea0003800000 */
.L_x_51:
[----:B0----5:R-:W-:Y:S01]  /*2d30*/  IMAD.U32 R12, R18, 0x10000, RZ ;  /* 0x00010000120c7824 */ /* 0x021fe200078e00ff */
        /* <DEDUP_REMOVED lines=9> */
.L_x_54:
[----:B------:R-:W-:Y:S05]  /*2dd0*/  BSYNC B1 ;  /* 0x0000000000017941 */ /* 0x000fea0003800000 */
.L_x_53:
        /* <DEDUP_REMOVED lines=9> */
.L_x_56:
[----:B------:R-:W-:Y:S05]  /*2e70*/  BSYNC B1 ;  /* 0x0000000000017941 */ /* 0x000fea0003800000 */
.L_x_55:
[----:B0----5:R-:W-:Y:S01]  /*2e80*/  IMAD.U32 R12, R18, 0x10000, RZ ;  /* 0x00010000120c7824 */ /* 0x021fe200078e00ff */
        /* <DEDUP_REMOVED lines=8> */
.L_x_58:
[----:B------:R-:W-:Y:S05]  /*2f10*/  BSYNC B1 ;  /* 0x0000000000017941 */ /* 0x000fea0003800000 */
.L_x_57:
        /* <DEDUP_REMOVED lines=10> */
.L_x_60:
[----:B------:R-:W-:Y:S05]  /*2fc0*/  BSYNC B1 ;  /* 0x0000000000017941 */ /* 0x000fea0003800000 */
.L_x_59:
        /* <DEDUP_REMOVED lines=10> */
.L_x_62:
[----:B------:R-:W-:Y:S05]  /*3070*/  BSYNC B1 ;  /* 0x0000000000017941 */ /* 0x000fea0003800000 */
.L_x_61:
        /* <DEDUP_REMOVED lines=9> */
.L_x_64:
[----:B------:R-:W-:Y:S05]  /*3110*/  BSYNC B1 ;  /* 0x0000000000017941 */ /* 0x000fea0003800000 */
.L_x_63:
        /* <DEDUP_REMOVED lines=9> */
.L_x_66:
[----:B------:R-:W-:Y:S05]  /*31b0*/  BSYNC B1 ;  /* 0x0000000000017941 */ /* 0x000fea0003800000 */
.L_x_65:
        /* <DEDUP_REMOVED lines=10> */
.L_x_68:
[----:B------:R-:W-:Y:S05]  /*3260*/  BSYNC B1 ;  /* 0x0000000000017941 */ /* 0x000fea0003800000 */
.L_x_67:
        /* <DEDUP_REMOVED lines=10> */
.L_x_70:
[----:B------:R-:W-:Y:S05]  /*3310*/  BSYNC B1 ;  /* 0x0000000000017941 */ /* 0x000fea0003800000 */
.L_x_69:
        /* <DEDUP_REMOVED lines=9> */
.L_x_72:
[----:B------:R-:W-:Y:S05]  /*33b0*/  BSYNC B1 ;  /* 0x0000000000017941 */ /* 0x000fea0003800000 */
.L_x_71:
        /* <DEDUP_REMOVED lines=9> */
.L_x_74:
[----:B------:R-:W-:Y:S05]  /*3450*/  BSYNC B1 ;  /* 0x0000000000017941 */ /* 0x000fea0003800000 */
.L_x_73:
        /* <DEDUP_REMOVED lines=10> */
.L_x_76:
[----:B------:R-:W-:Y:S05]  /*3500*/  BSYNC B1 ;  /* 0x0000000000017941 */ /* 0x000fea0003800000 */
.L_x_75:
        /* <DEDUP_REMOVED lines=10> */
.L_x_78:
[----:B------:R-:W-:Y:S05]  /*35b0*/  BSYNC B1 ;  /* 0x0000000000017941 */ /* 0x000fea0003800000 */
.L_x_77:
        /* <DEDUP_REMOVED lines=9> */
.L_x_80:
[----:B------:R-:W-:Y:S05]  /*3650*/  BSYNC B1 ;  /* 0x0000000000017941 */ /* 0x000fea0003800000 */
.L_x_79:
        /* <DEDUP_REMOVED lines=9> */
.L_x_82:
[----:B------:R-:W-:Y:S05]  /*36f0*/  BSYNC B1 ;  /* 0x0000000000017941 */ /* 0x000fea0003800000 */
.L_x_81:
        /* <DEDUP_REMOVED lines=10> */
.L_x_84:
[----:B------:R-:W-:Y:S05]  /*37a0*/  BSYNC B1 ;  /* 0x0000000000017941 */ /* 0x000fea0003800000 */
.L_x_83:
        /* <DEDUP_REMOVED lines=10> */
.L_x_86:
[----:B------:R-:W-:Y:S05]  /*3850*/  BSYNC B1 ;  /* 0x0000000000017941 */ /* 0x000fea0003800000 */
.L_x_85:
        /* <DEDUP_REMOVED lines=9> */
.L_x_88:
[----:B------:R-:W-:Y:S05]  /*38f0*/  BSYNC B1 ;  /* 0x0000000000017941 */ /* 0x000fea0003800000 */
.L_x_87:
        /* <DEDUP_REMOVED lines=9> */
.L_x_90:
[----:B------:R-:W-:Y:S05]  /*3990*/  BSYNC B1 ;  /* 0x0000000000017941 */ /* 0x000fea0003800000 */
.L_x_89:
        /* <DEDUP_REMOVED lines=10> */
.L_x_92:
[----:B------:R-:W-:Y:S05]  /*3a40*/  BSYNC B1 ;  /* 0x0000000000017941 */ /* 0x000fea0003800000 */
.L_x_91:
        /* <DEDUP_REMOVED lines=10> */
.L_x_94:
[----:B------:R-:W-:Y:S05]  /*3af0*/  BSYNC B1 ;  /* 0x0000000000017941 */ /* 0x000fea0003800000 */
.L_x_93:
        /* <DEDUP_REMOVED lines=9> */
.L_x_96:
[----:B------:R-:W-:Y:S05]  /*3b90*/  BSYNC B1 ;  /* 0x0000000000017941 */ /* 0x000fea0003800000 */
.L_x_95:
        /* <DEDUP_REMOVED lines=9> */
.L_x_98:
[----:B------:R-:W-:Y:S05]  /*3c30*/  BSYNC B1 ;  /* 0x0000000000017941 */ /* 0x000fea0003800000 */
.L_x_97:
        /* <DEDUP_REMOVED lines=10> */
.L_x_100:
[----:B------:R-:W-:Y:S05]  /*3ce0*/  BSYNC B1 ;  /* 0x0000000000017941 */ /* 0x000fea0003800000 */
.L_x_99:
        /* <DEDUP_REMOVED lines=10> */
.L_x_102:
[----:B------:R-:W-:Y:S05]  /*3d90*/  BSYNC B1 ;  /* 0x0000000000017941 */ /* 0x000fea0003800000 */
.L_x_101:
        /* <DEDUP_REMOVED lines=9> */
.L_x_104:
[----:B------:R-:W-:Y:S05]  /*3e30*/  BSYNC B1 ;  /* 0x0000000000017941 */ /* 0x000fea0003800000 */
.L_x_103:
        /* <DEDUP_REMOVED lines=9> */
.L_x_106:
[----:B------:R-:W-:Y:S05]  /*3ed0*/  BSYNC B1 ;  /* 0x0000000000017941 */ /* 0x000fea0003800000 */
.L_x_105:
        /* <DEDUP_REMOVED lines=10> */
.L_x_108:
[----:B------:R-:W-:Y:S05]  /*3f80*/  BSYNC B1 ;  /* 0x0000000000017941 */ /* 0x000fea0003800000 */
.L_x_107:
        /* <DEDUP_REMOVED lines=10> */
.L_x_110:
[----:B------:R-:W-:Y:S05]  /*4030*/  BSYNC B1 ;  /* 0x0000000000017941 */ /* 0x000fea0003800000 */
.L_x_109:
        /* <DEDUP_REMOVED lines=9> */
.L_x_112:
[----:B------:R-:W-:Y:S05]  /*40d0*/  BSYNC B1 ;  /* 0x0000000000017941 */ /* 0x000fea0003800000 */
.L_x_111:
        /* <DEDUP_REMOVED lines=9> */
.L_x_114:
[----:B------:R-:W-:Y:S05]  /*4170*/  BSYNC B1 ;  /* 0x0000000000017941 */ /* 0x000fea0003800000 */
.L_x_113:
        /* <DEDUP_REMOVED lines=10> */
.L_x_116:
[----:B------:R-:W-:Y:S05]  /*4220*/  BSYNC B1 ;  /* 0x0000000000017941 */ /* 0x000fea0003800000 */
.L_x_115:
        /* <DEDUP_REMOVED lines=10> */
.L_x_118:
[----:B------:R-:W-:Y:S05]  /*42d0*/  BSYNC B1 ;  /* 0x0000000000017941 */ /* 0x000fea0003800000 */
.L_x_117:
        /* <DEDUP_REMOVED lines=9> */
.L_x_120:
[----:B------:R-:W-:Y:S05]  /*4370*/  BSYNC B1 ;  /* 0x0000000000017941 */ /* 0x000fea0003800000 */
.L_x_119:
        /* <DEDUP_REMOVED lines=9> */
.L_x_122:
[----:B------:R-:W-:Y:S05]  /*4410*/  BSYNC B1 ;  /* 0x0000000000017941 */ /* 0x000fea0003800000 */
.L_x_121:
        /* <DEDUP_REMOVED lines=10> */
.L_x_124:
[----:B------:R-:W-:Y:S05]  /*44c0*/  BSYNC B1 ;  /* 0x0000000000017941 */ /* 0x000fea0003800000 */
.L_x_123:
        /* <DEDUP_REMOVED lines=10> */
.L_x_126:
[----:B------:R-:W-:Y:S05]  /*4570*/  BSYNC B1 ;  /* 0x0000000000017941 */ /* 0x000fea0003800000 */
.L_x_125:
        /* <DEDUP_REMOVED lines=9> */
.L_x_128:
[----:B------:R-:W-:Y:S05]  /*4610*/  BSYNC B1 ;  /* 0x0000000000017941 */ /* 0x000fea0003800000 */
.L_x_127:
        /* <DEDUP_REMOVED lines=9> */
.L_x_130:
[----:B------:R-:W-:Y:S05]  /*46b0*/  BSYNC B1 ;  /* 0x0000000000017941 */ /* 0x000fea0003800000 */
.L_x_129:
        /* <DEDUP_REMOVED lines=10> */
.L_x_132:
[----:B------:R-:W-:Y:S05]  /*4760*/  BSYNC B1 ;  /* 0x0000000000017941 */ /* 0x000fea0003800000 */
.L_x_131:
        /* <DEDUP_REMOVED lines=10> */
.L_x_134:
[----:B------:R-:W-:Y:S05]  /*4810*/  BSYNC B1 ;  /* 0x0000000000017941 */ /* 0x000fea0003800000 */
.L_x_133:
        /* <DEDUP_REMOVED lines=9> */
.L_x_136:
[----:B------:R-:W-:Y:S05]  /*48b0*/  BSYNC B1 ;  /* 0x0000000000017941 */ /* 0x000fea0003800000 */
.L_x_135:
        /* <DEDUP_REMOVED lines=9> */
.L_x_138:
[----:B------:R-:W-:Y:S05]  /*4950*/  BSYNC B1 ;  /* 0x0000000000017941 */ /* 0x000fea0003800000 */
.L_x_137:
        /* <DEDUP_REMOVED lines=10> */
.L_x_140:
[----:B------:R-:W-:Y:S05]  /*4a00*/  BSYNC B1 ;  /* 0x0000000000017941 */ /* 0x000fea0003800000 */
.L_x_139:
        /* <DEDUP_REMOVED lines=10> */
.L_x_142:
[----:B------:R-:W-:Y:S05]  /*4ab0*/  BSYNC B1 ;  /* 0x0000000000017941 */ /* 0x000fea0003800000 */
.L_x_141:
        /* <DEDUP_REMOVED lines=9> */
.L_x_144:
[----:B------:R-:W-:Y:S05]  /*4b50*/  BSYNC B1 ;  /* 0x0000000000017941 */ /* 0x000fea0003800000 */
.L_x_143:
        /* <DEDUP_REMOVED lines=9> */
.L_x_146:
[----:B------:R-:W-:Y:S05]  /*4bf0*/  BSYNC B1 ;  /* 0x0000000000017941 */ /* 0x000fea0003800000 */
.L_x_145:
        /* <DEDUP_REMOVED lines=10> */
.L_x_148:
[----:B------:R-:W-:Y:S05]  /*4ca0*/  BSYNC B1 ;  /* 0x0000000000017941 */ /* 0x000fea0003800000 */
.L_x_147:
        /* <DEDUP_REMOVED lines=10> */
.L_x_150:
[----:B------:R-:W-:Y:S05]  /*4d50*/  BSYNC B1 ;  /* 0x0000000000017941 */ /* 0x000fea0003800000 */
.L_x_149:
        /* <DEDUP_REMOVED lines=9> */
.L_x_152:
[----:B------:R-:W-:Y:S05]  /*4df0*/  BSYNC B1 ;  /* 0x0000000000017941 */ /* 0x000fea0003800000 */
.L_x_151:
        /* <DEDUP_REMOVED lines=9> */
.L_x_154:
[----:B------:R-:W-:Y:S05]  /*4e90*/  BSYNC B1 ;  /* 0x0000000000017941 */ /* 0x000fea0003800000 */
.L_x_153:
        /* <DEDUP_REMOVED lines=10> */
.L_x_156:
[----:B------:R-:W-:Y:S05]  /*4f40*/  BSYNC B1 ;  /* 0x0000000000017941 */ /* 0x000fea0003800000 */
.L_x_155:
        /* <DEDUP_REMOVED lines=10> */
.L_x_158:
[----:B------:R-:W-:Y:S05]  /*4ff0*/  BSYNC B1 ;  /* 0x0000000000017941 */ /* 0x000fea0003800000 */
.L_x_157:
[----:B0---45:R-:W-:Y:S01]  /*5000*/  IMAD.U32 R4, R18, 0x10000, RZ ;  /* 0x0001000012047824 */ /* 0x031fe200078e00ff */
        /* <DEDUP_REMOVED lines=8> */
.L_x_160:
[----:B------:R-:W-:Y:S05]  /*5090*/  BSYNC B1 ;  /* 0x0000000000017941 */ /* 0x000fea0003800000 */
.L_x_159:
[----:B0----5:R-:W-:Y:S01]  /*50a0*/  IMAD.U32 R4, R18, 0x10000, RZ ;  /* 0x0001000012047824 */ /* 0x021fe200078e00ff */
[----:B------:R-:W-:Y:S01]  /*50b0*/  ISETP.GT.AND P0, PT, R0, 0x8, P0 ;  /* 0x000000080000780c */ /* 0x000fe20000704270 */
[----:B------:R-:W-:Y:S01]  /*50c0*/  @P1 IMAD.MOV.U32 R5, RZ, RZ, R11 ;  /* 0x000000ffff051224 */ /* 0x000fe200078e000b */
[----:B------:R-:W-:Y:S01]  /*50d0*/  BSSY B1, `(.L_x_161) ;  /* 0x0000008000017945 */ /* 0x000fe20003800000 */
[----:B------:R-:W-:Y:S01]  /*50e0*/  FMUL R3, R4, R91 ;  /* 0x0000005b04037220 */ /* 0x000fe20000400000 */
[----:B------:R-:W-:-:S03]  /*50f0*/  @P1 IMAD.MOV.U32 R4, RZ, RZ, R10 ;  /* 0x000000ffff041224 */ /* 0x000fc600078e000a */
[----:B------:R-:W-:-:S05]  /*5100*/  FFMA R3, R86, R90, R3 ;  /* 0x0000005a56037223 */ /* 0x000fca0000000003 */
[----:B------:R-:W-:-:S05]  /*5110*/  F2FP.BF16.F32.PACK_AB R3, RZ, R3 ;  /* 0x00000003ff03723e */ /* 0x000fca00000010ff */
[----:B------:R0:W-:Y:S01]  /*5120*/  @P1 STG.E.U16 desc[UR36][R4.64+0xf0], R3 ;  /* 0x0000f00304001986 */ /* 0x0001e2000c101524 */
[----:B------:R-:W-:Y:S05]  /*5130*/  @!P0 BRA `(.L_x_162) ;  /* 0x0000000000048947 */ /* 0x000fea0003800000 */
[----:B------:R0:W5:Y:S02]  /*5140*/  LDG.E.LTC128B.U16 R18, desc[UR36][R6.64+0xf2] ;  /* 0x0000f22406127981 */ /* 0x000164000c1e1520 */
.L_x_162:
[----:B------:R-:W-:Y:S05]  /*5150*/  BSYNC B1 ;  /* 0x0000000000017941 */ /* 0x000fea0003800000 */
.L_x_161:
[----:B------:R-:W-:Y:S05]  /*5160*/  @!P0 BRA `(.L_x_163) ;  /* 0x0000001000b08947 */ /* 0x000fea0003800000 */
[----:B-----5:R-:W-:-:S04]  /*5170*/  IMAD.U32 R18, R18, 0x10000, RZ ;  /* 0x0001000012127824 */ /* 0x020fc800078e00ff */
[----:B------:R-:W-:-:S04]  /*5180*/  FMUL R18, R18, R91 ;  /* 0x0000005b12127220 */ /* 0x000fc80000400000 */
[----:B------:R-:W-:-:S05]  /*5190*/  FFMA R18, R87, R90, R18 ;  /* 0x0000005a57127223 */ /* 0x000fca0000000012 */
[----:B------:R-:W-:-:S05]  /*51a0*/  F2FP.BF16.F32.PACK_AB R18, RZ, R18 ;  /* 0x00000012ff12723e */ /* 0x000fca00000010ff */
[----:B------:R0:W-:Y:S01]  /*51b0*/  STG.E.U16 desc[UR36][R10.64+0xf2], R18 ;  /* 0x0000f2120a007986 */ /* 0x0001e2000c101524 */
[----:B------:R-:W-:Y:S05]  /*51c0*/  BRA `(.L_x_163) ;  /* 0x0000001000987947 */ /* 0x000fea0003800000 */
.L_x_38:
[----:B------:R-:W-:Y:S01]  /*51d0*/  ISETP.GT.AND P3, PT, R3, 0x1, PT ;  /* 0x000000010300780c */ /* 0x000fe20003f64270 */
[----:B------:R-:W-:Y:S01]  /*51e0*/  ULDC.64 UR4, c[0x0][0x5c0] ;  /* 0x0001700000047ab9 */ /* 0x000fe20000000a00 */
[-C--:B------:R-:W-:Y:S01]  /*51f0*/  FMUL R24, R24, R90.reuse ;  /* 0x0000005a18187220 */ /* 0x080fe20000400000 */
[----:B------:R-:W-:Y:S01]  /*5200*/  LEA R4, P4, R106, UR4, 0x1 ;  /* 0x000000046a047c11 */ /* 0x000fe2000f8808ff */
[-C--:B------:R-:W-:Y:S01]  /*5210*/  FMUL R25, R25, R90.reuse ;  /* 0x0000005a19197220 */ /* 0x080fe20000400000 */
[----:B------:R-:W-:Y:S01]  /*5220*/  ISETP.GT.AND P0, PT, R0, RZ, P3 ;  /* 0x000000ff0000720c */ /* 0x000fe20001f04270 */
[----:B------:R-:W-:Y:S01]  /*5230*/  FMUL R26, R26, R90 ;  /* 0x0000005a1a1a7220 */ /* 0x000fe20000400000 */
[----:B------:R-:W-:Y:S01]  /*5240*/  F2FP.BF16.F32.PACK_AB R24, RZ, R24 ;  /* 0x00000018ff18723e */ /* 0x000fe200000010ff */
[-C--:B------:R-:W-:Y:S01]  /*5250*/  FMUL R27, R27, R90.reuse ;  /* 0x0000005a1b1b7220 */ /* 0x080fe20000400000 */
[----:B------:R-:W-:Y:S01]  /*5260*/  LEA.HI.X R5, R106, UR5, R115, 0x1, P4 ;  /* 0x000000056a057c11 */ /* 0x000fe2000a0f0c73 */
[-C--:B------:R-:W-:Y:S01]  /*5270*/  FMUL R28, R28, R90.reuse ;  /* 0x0000005a1c1c7220 */ /* 0x080fe20000400000 */
[----:B------:R-:W-:Y:S01]  /*5280*/  F2FP.BF16.F32.PACK_AB R25, RZ, R25 ;  /* 0x00000019ff19723e */ /* 0x000fe200000010ff */
[-C--:B------:R-:W-:Y:S01]  /*5290*/  FMUL R29, R29, R90.reuse ;  /* 0x0000005a1d1d7220 */ /* 0x080fe20000400000 */
[----:B------:R-:W-:Y:S01]  /*52a0*/  ISETP.GT.AND P2, PT, R0, 0x8, P2 ;  /* 0x000000080000780c */ /* 0x000fe20001744270 */
[----:B------:R-:W-:Y:S01]  /*52b0*/  @P1 STG.E.U16 desc[UR36][R4.64], R24 ;  /* 0x0000001804001986 */ /* 0x000fe2000c101524 */
[----:B------:R-:W-:Y:S01]  /*52c0*/  ISETP.GT.AND P1, PT, R3, 0x8, PT ;  /* 0x000000080300780c */ /* 0x000fe20003f24270 */
[----:B------:R-:W-:Y:S01]  /*52d0*/  FMUL R30, R30, R90 ;  /* 0x0000005a1e1e7220 */ /* 0x000fe20000400000 */
[C---:B------:R-:W-:Y:S01]  /*52e0*/  SHF.L.U64.HI R7, R96.reuse, 0x1, R97 ;  /* 0x0000000160077819 */ /* 0x040fe20000010261 */
[----:B------:R-:W-:Y:S01]  /*52f0*/  @P0 STG.E.U16 desc[UR36][R4.64+0x2], R25 ;  /* 0x0000021904000986 */ /* 0x000fe2000c101524 */
[----:B------:R-:W-:Y:S01]  /*5300*/  LEA R6, P5, R96, R4, 0x1 ;  /* 0x0000000460067211 */ /* 0x000fe200078a08ff */
[-C--:B------:R-:W-:Y:S01]  /*5310*/  FMUL R31, R31, R90.reuse ;  /* 0x0000005a1f1f7220 */ /* 0x080fe20000400000 */
[----:B------:R-:W-:Y:S01]  /*5320*/  ISETP.GT.AND P3, PT, R0, 0x8, P3 ;  /* 0x000000080000780c */ /* 0x000fe20001f64270 */
[-C--:B------:R-:W-:Y:S01]  /*5330*/  FMUL R32, R32, R90.reuse ;  /* 0x0000005a20207220 */ /* 0x080fe20000400000 */
[----:B------:R-:W-:Y:S01]  /*5340*/  ISETP.GT.AND P0, PT, R3, 0x9, PT ;  /* 0x000000090300780c */ /* 0x000fe20003f04270 */
[----:B------:R-:W-:Y:S01]  /*5350*/  IMAD.X R7, R7, 0x1, R5, P5 ;  /* 0x0000000107077824 */ /* 0x000fe200028e0605 */
[----:B------:R-:W-:Y:S01]  /*5360*/  ISETP.GT.AND P4, PT, R0, RZ, P1 ;  /* 0x000000ff0000720c */ /* 0x000fe20000f84270 */
[----:B------:R-:W-:Y:S01]  /*5370*/  FMUL R33, R33, R90 ;  /* 0x0000005a21217220 */ /* 0x000fe20000400000 */
[----:B------:R-:W-:Y:S01]  /*5380*/  F2FP.BF16.F32.PACK_AB R26, RZ, R26 ;  /* 0x0000001aff1a723e */ /* 0x000fe200000010ff */
[-C--:B------:R-:W-:Y:S01]  /*5390*/  FMUL R34, R34, R90.reuse ;  /* 0x0000005a22227220 */ /* 0x080fe20000400000 */
[----:B------:R-:W-:Y:S01]  /*53a0*/  ISETP.GT.AND P5, PT, R0, RZ, P0 ;  /* 0x000000ff0000720c */ /* 0x000fe200007a4270 */
[----:B------:R-:W-:Y:S01]  /*53b0*/  FMUL R35, R35, R90 ;  /* 0x0000005a23237220 */ /* 0x000fe20000400000 */
[----:B------:R-:W-:Y:S01]  /*53c0*/  F2FP.BF16.F32.PACK_AB R27, RZ, R27 ;  /* 0x0000001bff1b723e */ /* 0x000fe200000010ff */
[----:B------:R-:W-:Y:S01]  /*53d0*/  @P2 STG.E.U16 desc[UR36][R6.64], R26 ;  /* 0x0000001a06002986 */ /* 0x000fe2000c101524 */
[----:B------:R-:W-:Y:S01]  /*53e0*/  F2FP.BF16.F32.PACK_AB R28, RZ, R28 ;  /* 0x0000001cff1c723e */ /* 0x000fe200000010ff */
[-C--:B------:R-:W-:Y:S01]  /*53f0*/  FMUL R36, R36, R90.reuse ;  /* 0x0000005a24247220 */ /* 0x080fe20000400000 */
[C---:B------:R-:W-:Y:S01]  /*5400*/  ISETP.GT.AND P2, PT, R0.reuse, 0x8, P1 ;  /* 0x000000080000780c */ /* 0x040fe20000f44270 */
[----:B------:R-:W-:Y:S01]  /*5410*/  @P3 STG.E.U16 desc[UR36][R6.64+0x2], R27 ;  /* 0x0000021b06003986 */ /* 0x000fe2000c101524 */
[----:B------:R-:W-:Y:S01]  /*5420*/  ISETP.GT.AND P1, PT, R3, 0x10, PT ;  /* 0x000000100300780c */ /* 0x000fe20003f24270 */
[-C--:B------:R-:W-:Y:S01]  /*5430*/  FMUL R37, R37, R90.reuse ;  /* 0x0000005a25257220 */ /* 0x080fe20000400000 */
[----:B------:R-:W-:Y:S01]  /*5440*/  F2FP.BF16.F32.PACK_AB R29, RZ, R29 ;  /* 0x0000001dff1d723e */ /* 0x000fe200000010ff */
[----:B------:R-:W-:Y:S01]  /*5450*/  @P4 STG.E.U16 desc[UR36][R4.64+0x10], R28 ;  /* 0x0000101c04004986 */ /* 0x000fe2000c101524 */
[----:B------:R-:W-:Y:S01]  /*5460*/  ISETP.GT.AND P3, PT, R0, 0x8, P0 ;  /* 0x000000080000780c */ /* 0x000fe20000764270 */
[-C--:B------:R-:W-:Y:S01]  /*5470*/  FMUL R38, R38, R90.reuse ;  /* 0x0000005a26267220 */ /* 0x080fe20000400000 */
[----:B------:R-:W-:Y:S01]  /*5480*/  ISETP.GT.AND P0, PT, R3, 0x11, PT ;  /* 0x000000110300780c */ /* 0x000fe20003f04270 */
[----:B------:R-:W-:Y:S01]  /*5490*/  @P5 STG.E.U16 desc[UR36][R4.64+0x12], R29 ;  /* 0x0000121d04005986 */ /* 0x000fe2000c101524 */
        /* <DEDUP_REMOVED lines=162> */
[----:B------:R-:W-:-:S02]  /*5ec0*/  F2FP.BF16.F32.PACK_AB R62, RZ, R62 ;  /* 0x0000003eff3e723e */ /* 0x000fc400000010ff */
[C---:B------:R-:W-:Y:S02]  /*5ed0*/  ISETP.GT.AND P5, PT, R0.reuse, RZ, P0 ;  /* 0x000000ff0000720c */ /* 0x040fe400007a4270 */
[----:B------:R-:W-:Y:S01]  /*5ee0*/  F2FP.BF16.F32.PACK_AB R63, RZ, R63 ;  /* 0x0000003fff3f723e */ /* 0x000fe200000010ff */
[----:B------:R-:W-:Y:S01]  /*5ef0*/  @P2 STG.E.U16 desc[UR36][R6.64+0x90], R62 ;  /* 0x0000903e06002986 */ /* 0x000fe2000c101524 */
[----:B------:R-:W-:Y:S02]  /*5f00*/  F2FP.BF16.F32.PACK_AB R64, RZ, R64 ;  /* 0x00000040ff40723e */ /* 0x000fe400000010ff */
[C---:B------:R-:W-:Y:S01]  /*5f10*/  ISETP.GT.AND P2, PT, R0.reuse, 0x8, P1 ;  /* 0x000000080000780c */ /* 0x040fe20000f44270 */
[----:B------:R-:W-:Y:S01]  /*5f20*/  @P3 STG.E.U16 desc[UR36][R6.64+0x92], R63 ;  /* 0x0000923f06003986 */ /* 0x000fe2000c101524 */
[----:B------:R-:W-:Y:S02]  /*5f30*/  ISETP.GT.AND P1, PT, R3, 0x58, PT ;  /* 0x000000580300780c */ /* 0x000fe40003f24270 */
[----:B------:R-:W-:Y:S01]  /*5f40*/  F2FP.BF16.F32.PACK_AB R65, RZ, R65 ;  /* 0x00000041ff41723e */ /* 0x000fe200000010ff */
[----:B------:R-:W-:Y:S01]  /*5f50*/  @P4 STG.E.U16 desc[UR36][R4.64+0xa0], R64 ;  /* 0x0000a04004004986 */ /* 0x000fe2000c101524 */
[----:B------:R-:W-:-:S02]  /*5f60*/  ISETP.GT.AND P3, PT, R0, 0x8, P0 ;  /* 0x000000080000780c */ /* 0x000fc40000764270 */
[----:B------:R-:W-:Y:S01]  /*5f70*/  ISETP.GT.AND P0, PT, R3, 0x59, PT ;  /* 0x000000590300780c */ /* 0x000fe20003f04270 */
[----:B------:R-:W-:Y:S01]  /*5f80*/  @P5 STG.E.U16 desc[UR36][R4.64+0xa2], R65 ;  /* 0x0000a24104005986 */ /* 0x000fe2000c101524 */
[C---:B------:R-:W-:Y:S02]  /*5f90*/  ISETP.GT.AND P4, PT, R0.reuse, RZ, P1 ;  /* 0x000000ff0000720c */ /* 0x040fe40000f84270 */
[----:B------:R-:W-:Y:S02]  /*5fa0*/  F2FP.BF16.F32.PACK_AB R66, RZ, R66 ;  /* 0x00000042ff42723e */ /* 0x000fe400000010ff */
[----:B------:R-:W-:Y:S02]  /*5fb0*/  ISETP.GT.AND P5, PT, R0, RZ, P0 ;  /* 0x000000ff0000720c */ /* 0x000fe400007a4270 */
[----:B------:R-:W-:Y:S01]  /*5fc0*/  F2FP.BF16.F32.PACK_AB R67, RZ, R67 ;  /* 0x00000043ff43723e */ /* 0x000fe200000010ff */
[----:B------:R-:W-:Y:S01]  /*5fd0*/  @P2 STG.E.U16 desc[UR36][R6.64+0xa0], R66 ;  /* 0x0000a04206002986 */ /* 0x000fe2000c101524 */
[----:B------:R-:W-:-:S02]  /*5fe0*/  F2FP.BF16.F32.PACK_AB R68, RZ, R68 ;  /* 0x00000044ff44723e */ /* 0x000fc400000010ff */
[C---:B------:R-:W-:Y:S01]  /*5ff0*/  ISETP.GT.AND P2, PT, R0.reuse, 0x8, P1 ;  /* 0x000000080000780c */ /* 0x040fe20000f44270 */
[----:B------:R-:W-:Y:S01]  /*6000*/  @P3 STG.E.U16 desc[UR36][R6.64+0xa2], R67 ;  /* 0x0000a24306003986 */ /* 0x000fe2000c101524 */
[C---:B------:R-:W-:Y:S02]  /*6010*/  ISETP.GT.AND P1, PT, R3.reuse, 0x60, PT ;  /* 0x000000600300780c */ /* 0x040fe40003f24270 */
[----:B------:R-:W-:Y:S01]  /*6020*/  F2FP.BF16.F32.PACK_AB R69, RZ, R69 ;  /* 0x00000045ff45723e */ /* 0x000fe200000010ff */
[----:B------:R-:W-:Y:S01]  /*6030*/  @P4 STG.E.U16 desc[UR36][R4.64+0xb0], R68 ;  /* 0x0000b04404004986 */ /* 0x000fe2000c101524 */
[C---:B------:R-:W-:Y:S02]  /*6040*/  ISETP.GT.AND P3, PT, R0.reuse, 0x8, P0 ;  /* 0x000000080000780c */ /* 0x040fe40000764270 */
[----:B------:R-:W-:Y:S01]  /*6050*/  ISETP.GT.AND P0, PT, R3, 0x61, PT ;  /* 0x000000610300780c */ /* 0x000fe20003f04270 */
[----:B------:R-:W-:Y:S01]  /*6060*/  @P5 STG.E.U16 desc[UR36][R4.64+0xb2], R69 ;  /* 0x0000b24504005986 */ /* 0x000fe2000c101524 */
[----:B------:R-:W-:-:S02]  /*6070*/  ISETP.GT.AND P4, PT, R0, RZ, P1 ;  /* 0x000000ff0000720c */ /* 0x000fc40000f84270 */
[C---:B------:R-:W-:Y:S02]  /*6080*/  ISETP.GT.AND P5, PT, R0.reuse, RZ, P0 ;  /* 0x000000ff0000720c */ /* 0x040fe400007a4270 */
[----:B------:R-:W-:Y:S02]  /*6090*/  F2FP.BF16.F32.PACK_AB R70, RZ, R70 ;  /* 0x00000046ff46723e */ /* 0x000fe400000010ff */
[----:B------:R-:W-:Y:S02]  /*60a0*/  F2FP.BF16.F32.PACK_AB R71, RZ, R71 ;  /* 0x00000047ff47723e */ /* 0x000fe400000010ff */
[----:B------:R-:W-:Y:S01]  /*60b0*/  F2FP.BF16.F32.PACK_AB R72, RZ, R72 ;  /* 0x00000048ff48723e */ /* 0x000fe200000010ff */
[----:B------:R-:W-:Y:S01]  /*60c0*/  @P2 STG.E.U16 desc[UR36][R6.64+0xb0], R70 ;  /* 0x0000b04606002986 */ /* 0x000fe2000c101524 */
[----:B------:R-:W-:Y:S02]  /*60d0*/  F2FP.BF16.F32.PACK_AB R73, RZ, R73 ;  /* 0x00000049ff49723e */ /* 0x000fe400000010ff */
[C---:B------:R-:W-:Y:S01]  /*60e0*/  ISETP.GT.AND P1, PT, R0.reuse, 0x8, P1 ;  /* 0x000000080000780c */ /* 0x040fe20000f24270 */
[----:B------:R-:W-:Y:S01]  /*60f0*/  @P3 STG.E.U16 desc[UR36][R6.64+0xb2], R71 ;  /* 0x0000b24706003986 */ /* 0x000fe2000c101524 */
[----:B------:R-:W-:-:S02]  /*6100*/  ISETP.GT.AND P2, PT, R0, 0x8, P0 ;  /* 0x000000080000780c */ /* 0x000fc40000744270 */
[----:B------:R-:W-:Y:S01]  /*6110*/  F2FP.BF16.F32.PACK_AB R74, RZ, R74 ;  /* 0x0000004aff4a723e */ /* 0x000fe200000010ff */
[----:B------:R-:W-:Y:S01]  /*6120*/  @P4 STG.E.U16 desc[UR36][R4.64+0xc0], R72 ;  /* 0x0000c04804004986 */ /* 0x000fe2000c101524 */
[C---:B------:R-:W-:Y:S02]  /*6130*/  ISETP.GT.AND P4, PT, R3.reuse, 0x68, PT ;  /* 0x000000680300780c */ /* 0x040fe40003f84270 */
[----:B------:R-:W-:Y:S01]  /*6140*/  ISETP.GT.AND P0, PT, R3, 0x69, PT ;  /* 0x000000690300780c */ /* 0x000fe20003f04270 */
[----:B------:R-:W-:Y:S01]  /*6150*/  @P5 STG.E.U16 desc[UR36][R4.64+0xc2], R73 ;  /* 0x0000c24904005986 */ /* 0x000fe2000c101524 */
[----:B------:R-:W-:Y:S02]  /*6160*/  ISETP.GT.AND P5, PT, R0, RZ, P4 ;  /* 0x000000ff0000720c */ /* 0x000fe400027a4270 */
[----:B------:R-:W-:Y:S01]  /*6170*/  F2FP.BF16.F32.PACK_AB R75, RZ, R75 ;  /* 0x0000004bff4b723e */ /* 0x000fe200000010ff */
[----:B------:R-:W-:Y:S01]  /*6180*/  @P1 STG.E.U16 desc[UR36][R6.64+0xc0], R74 ;  /* 0x0000c04a06001986 */ /* 0x000fe2000c101524 */
[----:B------:R-:W-:-:S02]  /*6190*/  F2FP.BF16.F32.PACK_AB R76, RZ, R76 ;  /* 0x0000004cff4c723e */ /* 0x000fc400000010ff */
[C---:B------:R-:W-:Y:S01]  /*61a0*/  ISETP.GT.AND P3, PT, R0.reuse, RZ, P0 ;  /* 0x000000ff0000720c */ /* 0x040fe20000764270 */
[----:B------:R-:W-:Y:S01]  /*61b0*/  @P2 STG.E.U16 desc[UR36][R6.64+0xc2], R75 ;  /* 0x0000c24b06002986 */ /* 0x000fe2000c101524 */
[C---:B------:R-:W-:Y:S02]  /*61c0*/  ISETP.GT.AND P4, PT, R0.reuse, 0x8, P4 ;  /* 0x000000080000780c */ /* 0x040fe40002784270 */
[----:B------:R-:W-:Y:S02]  /*61d0*/  F2FP.BF16.F32.PACK_AB R77, RZ, R77 ;  /* 0x0000004dff4d723e */ /* 0x000fe400000010ff */
[----:B------:R-:W-:Y:S01]  /*61e0*/  F2FP.BF16.F32.PACK_AB R78, RZ, R78 ;  /* 0x0000004eff4e723e */ /* 0x000fe200000010ff */
[----:B------:R-:W-:Y:S01]  /*61f0*/  @P5 STG.E.U16 desc[UR36][R4.64+0xd0], R76 ;  /* 0x0000d04c04005986 */ /* 0x000fe2000c101524 */
[----:B------:R-:W-:Y:S02]  /*6200*/  ISETP.GT.AND P5, PT, R0, 0x8, P0 ;  /* 0x000000080000780c */ /* 0x000fe400007a4270 */
[----:B------:R-:W-:-:S02]  /*6210*/  F2FP.BF16.F32.PACK_AB R79, RZ, R79 ;  /* 0x0000004fff4f723e */ /* 0x000fc400000010ff */
[C---:B------:R-:W-:Y:S01]  /*6220*/  ISETP.GT.AND P2, PT, R3.reuse, 0x71, PT ;  /* 0x000000710300780c */ /* 0x040fe20003f44270 */
[----:B------:R-:W-:Y:S01]  /*6230*/  @P3 STG.E.U16 desc[UR36][R4.64+0xd2], R77 ;  /* 0x0000d24d04003986 */ /* 0x000fe2000c101524 */
[----:B------:R-:W-:Y:S02]  /*6240*/  ISETP.GT.AND P3, PT, R3, 0x70, PT ;  /* 0x000000700300780c */ /* 0x000fe40003f64270 */
[----:B------:R-:W-:Y:S01]  /*6250*/  F2FP.BF16.F32.PACK_AB R80, RZ, R80 ;  /* 0x00000050ff50723e */ /* 0x000fe200000010ff */
[----:B------:R-:W-:Y:S01]  /*6260*/  @P4 STG.E.U16 desc[UR36][R6.64+0xd0], R78 ;  /* 0x0000d04e06004986 */ /* 0x000fe2000c101524 */
[C---:B------:R-:W-:Y:S02]  /*6270*/  ISETP.GT.AND P4, PT, R0.reuse, RZ, P2 ;  /* 0x000000ff0000720c */ /* 0x040fe40001784270 */
[----:B------:R-:W-:Y:S01]  /*6280*/  F2FP.BF16.F32.PACK_AB R81, RZ, R81 ;  /* 0x00000051ff51723e */ /* 0x000fe200000010ff */
[----:B------:R-:W-:Y:S01]  /*6290*/  @P5 STG.E.U16 desc[UR36][R6.64+0xd2], R79 ;  /* 0x0000d24f06005986 */ /* 0x000fe2000c101524 */
[----:B------:R-:W-:-:S02]  /*62a0*/  ISETP.GT.AND P5, PT, R0, RZ, P3 ;  /* 0x000000ff0000720c */ /* 0x000fc40001fa4270 */
[C---:B------:R-:W-:Y:S02]  /*62b0*/  ISETP.GT.AND P1, PT, R3.reuse, 0x78, PT ;  /* 0x000000780300780c */ /* 0x040fe40003f24270 */
[----:B------:R-:W-:Y:S02]  /*62c0*/  ISETP.GT.AND P0, PT, R3, 0x79, PT ;  /* 0x000000790300780c */ /* 0x000fe40003f04270 */
[C---:B------:R-:W-:Y:S02]  /*62d0*/  ISETP.GT.AND P3, PT, R0.reuse, 0x8, P3 ;  /* 0x000000080000780c */ /* 0x040fe40001f64270 */
[C---:B------:R-:W-:Y:S02]  /*62e0*/  ISETP.GT.AND P2, PT, R0.reuse, 0x8, P2 ;  /* 0x000000080000780c */ /* 0x040fe40001744270 */
[----:B------:R-:W-:Y:S02]  /*62f0*/  F2FP.BF16.F32.PACK_AB R82, RZ, R82 ;  /* 0x00000052ff52723e */ /* 0x000fe400000010ff */
[----:B------:R-:W-:Y:S01]  /*6300*/  F2FP.BF16.F32.PACK_AB R83, RZ, R83 ;  /* 0x00000053ff53723e */ /* 0x000fe200000010ff */
[----:B------:R-:W-:Y:S01]  /*6310*/  @P5 STG.E.U16 desc[UR36][R4.64+0xe0], R80 ;  /* 0x0000e05004005986 */ /* 0x000fe2000c101524 */
[----:B------:R-:W-:-:S02]  /*6320*/  ISETP.GT.AND P5, PT, R0, RZ, P0 ;  /* 0x000000ff0000720c */ /* 0x000fc400007a4270 */
[C---:B------:R-:W-:Y:S01]  /*6330*/  ISETP.GT.AND P0, PT, R0.reuse, 0x8, P0 ;  /* 0x000000080000780c */ /* 0x040fe20000704270 */
[----:B------:R-:W-:Y:S01]  /*6340*/  @P4 STG.E.U16 desc[UR36][R4.64+0xe2], R81 ;  /* 0x0000e25104004986 */ /* 0x000fe2000c101524 */
[C---:B------:R-:W-:Y:S02]  /*6350*/  ISETP.GT.AND P4, PT, R0.reuse, RZ, P1 ;  /* 0x000000ff0000720c */ /* 0x040fe40000f84270 */
[----:B------:R-:W-:Y:S01]  /*6360*/  ISETP.GT.AND P1, PT, R0, 0x8, P1 ;  /* 0x000000080000780c */ /* 0x000fe20000f24270 */
[----:B------:R-:W-:Y:S01]  /*6370*/  @P3 STG.E.U16 desc[UR36][R6.64+0xe0], R82 ;  /* 0x0000e05206003986 */ /* 0x000fe2000c101524 */
[----:B------:R-:W-:Y:S02]  /*6380*/  F2FP.BF16.F32.PACK_AB R84, RZ, R84 ;  /* 0x00000054ff54723e */ /* 0x000fe400000010ff */
[----:B------:R-:W-:Y:S01]  /*6390*/  F2FP.BF16.F32.PACK_AB R85, RZ, R85 ;  /* 0x00000055ff55723e */ /* 0x000fe200000010ff */
[----:B------:R-:W-:Y:S01]  /*63a0*/  @P2 STG.E.U16 desc[UR36][R6.64+0xe2], R83 ;  /* 0x0000e25306002986 */ /* 0x000fe2000c101524 */
[----:B------:R-:W-:-:S02]  /*63b0*/  F2FP.BF16.F32.PACK_AB R86, RZ, R86 ;  /* 0x00000056ff56723e */ /* 0x000fc400000010ff */
[----:B------:R-:W-:-:S03]  /*63c0*/  F2FP.BF16.F32.PACK_AB R87, RZ, R87 ;  /* 0x00000057ff57723e */ /* 0x000fc600000010ff */
[----:B------:R-:W-:Y:S04]  /*63d0*/  @P4 STG.E.U16 desc[UR36][R4.64+0xf0], R84 ;  /* 0x0000f05404004986 */ /* 0x000fe8000c101524 */
[----:B------:R0:W-:Y:S02]  /*63e0*/  @P5 STG.E.U16 desc[UR36][R4.64+0xf2], R85 ;  /* 0x0000f25504005986 */ /* 0x0001e4000c101524 */
[----:B0-----:R-:W-:Y:S02]  /*63f0*/  @P1 IMAD.MOV.U32 R4, RZ, RZ, R6 ;  /* 0x000000ffff041224 */ /* 0x001fe400078e0006 */
[----:B------:R-:W-:-:S05]  /*6400*/  @P1 IMAD.MOV.U32 R5, RZ, RZ, R7 ;  /* 0x000000ffff051224 */ /* 0x000fca00078e0007 */
[----:B------:R0:W-:Y:S04]  /*6410*/  @P1 STG.E.U16 desc[UR36][R4.64+0xf0], R86 ;  /* 0x0000f05604001986 */ /* 0x0001e8000c101524 */
[----:B------:R0:W-:Y:S02]  /*6420*/  @P0 STG.E.U16 desc[UR36][R6.64+0xf2], R87 ;  /* 0x0000f25706000986 */ /* 0x0001e4000c101524 */
.L_x_163:
[----:B------:R-:W-:Y:S05]  /*6430*/  BSYNC B0 ;  /* 0x0000000000007941 */ /* 0x000fea0003800000 */
.L_x_37:
[----:B0-----:R-:W2:Y:S01]  /*6440*/  LDL.64 R4, [R1] ;  /* 0x0000000001047983 */ /* 0x001ea20000100a00 */
[----:B------:R-:W-:Y:S01]  /*6450*/  ULDC.64 UR4, c[0x0][0x650] ;  /* 0x0001940000047ab9 */ /* 0x000fe20000000a00 */
[----:B------:R-:W-:Y:S02]  /*6460*/  IMAD.U32 R0, RZ, RZ, UR44 ;  /* 0x0000002cff007e24 */ /* 0x000fe4000f8e00ff */
[----:B------:R-:W-:Y:S02]  /*6470*/  IMAD.MOV.U32 R22, RZ, RZ, -0x1 ;  /* 0xffffffffff167424 */ /* 0x000fe400078e00ff */
[----:B------:R0:W-:Y:S01]  /*6480*/  SYNCS.ARRIVE.TRANS64.A1T0 RZ, [R0+UR46], RZ ;  /* 0x000000ff00ff79a7 */ /* 0x0001e2000810002e */
[----:B-----5:R-:W-:Y:S02]  /*6490*/  IMAD.MOV.U32 R18, RZ, RZ, -0x1 ;  /* 0xffffffffff127424 */ /* 0x020fe400078e00ff */
[----:B------:R-:W-:Y:S01]  /*64a0*/  IMAD.MOV.U32 R19, RZ, RZ, -0x1 ;  /* 0xffffffffff137424 */ /* 0x000fe200078e00ff */
[----:B0-----:R-:W-:-:S02]  /*64b0*/  PRMT R0, RZ, 0x7610, R0 ;  /* 0x00007610ff007816 */ /* 0x001fc40000000000 */
[----:B--2---:R-:W-:-:S05]  /*64c0*/  LEA R16, P0, R4, R16, 0x1 ;  /* 0x0000001004107211 */ /* 0x004fca00078008ff */
[----:B------:R-:W-:Y:S01]  /*64d0*/  IMAD.X R17, R100, 0x1, R17, P0 ;  /* 0x0000000164117824 */ /* 0x000fe200000e0611 */
[----:B------:R-:W-:-:S04]  /*64e0*/  ISETP.GE.U32.AND P0, PT, R16, UR4, PT ;  /* 0x0000000410007c0c */ /* 0x000fc8000bf06070 */
[----:B------:R-:W-:-:S13]  /*64f0*/  ISETP.GE.U32.AND.EX P0, PT, R17, UR5, PT, P0 ;  /* 0x0000000511007c0c */ /* 0x000fda000bf06100 */
[----:B------:R-:W-:Y:S05]  /*6500*/  @P0 BRA `(.L_x_164) ;  /* 0x00000004004c0947 */ /* 0x000fea0003800000 */
[----:B-1----:R-:W0:Y:S01]  /*6510*/  LDC.64 R10, c[0x0][0x628] ;  /* 0x00018a00ff0a7b82 */ /* 0x002e220000000a00 */
[----:B------:R-:W1:Y:S01]  /*6520*/  S2R R12, SR_CTAID.X ;  /* 0x00000000000c7919 */ /* 0x000e620000002500 */
[----:B------:R-:W-:Y:S02]  /*6530*/  IMAD.MOV.U32 R8, RZ, RZ, R16 ;  /* 0x000000ffff087224 */ /* 0x000fe400078e0010 */
[----:B------:R-:W-:Y:S01]  /*6540*/  IMAD.MOV.U32 R9, RZ, RZ, R17 ;  /* 0x000000ffff097224 */ /* 0x000fe200078e0011 */
[----:B------:R-:W2:Y:S03]  /*6550*/  S2R R18, SR_CTAID.Y ;  /* 0x0000000000127919 */ /* 0x000ea60000002600 */
[----:B------:R-:W1:Y:S08]  /*6560*/  LDC R0, c[0x0][0x630] ;  /* 0x00018c00ff007b82 */ /* 0x000e700000000800 */
[----:B------:R-:W1:Y:S01]  /*6570*/  LDC.64 R14, c[0x0][0x620] ;  /* 0x00018800ff0e7b82 */ /* 0x000e620000000a00 */
[----:B0-----:R-:W-:-:S04]  /*6580*/  ISETP.NE.U32.AND P0, PT, R10, RZ, PT ;  /* 0x000000ff0a00720c */ /* 0x001fc80003f05070 */
[----:B------:R-:W-:-:S13]  /*6590*/  ISETP.NE.AND.EX P0, PT, R11, RZ, PT, P0 ;  /* 0x000000ff0b00720c */ /* 0x000fda0003f05300 */
[----:B-12---:R-:W-:Y:S05]  /*65a0*/  @!P0 BRA `(.L_x_165) ;  /* 0x0000000000288947 */ /* 0x006fea0003800000 */
[----:B------:R-:W0:Y:S02]  /*65b0*/  LDC R3, c[0x0][0x634] ;  /* 0x00018d00ff037b82 */ /* 0x000e240000000800 */
[----:B0-----:R-:W-:-:S05]  /*65c0*/  IADD3 R3, P0, R16, R3, RZ ;  /* 0x0000000310037210 */ /* 0x001fca0007f1e0ff */
[----:B------:R-:W-:-:S04]  /*65d0*/  IMAD.X R13, RZ, RZ, R17, P0 ;  /* 0x000000ffff0d7224 */ /* 0x000fc800000e0611 */
[----:B------:R-:W-:-:S04]  /*65e0*/  IMAD.WIDE.U32 R4, R13, R10, RZ ;  /* 0x0000000a0d047225 */ /* 0x000fc800078e00ff */
[----:B---34-:R-:W-:-:S04]  /*65f0*/  IMAD.WIDE.U32 R6, P0, R3, R11, R4 ;  /* 0x0000000b03067225 */ /* 0x018fc80007800004 */
[----:B------:R-:W-:-:S04]  /*6600*/  IMAD.WIDE.U32 R4, R3, R10, RZ ;  /* 0x0000000a03047225 */ /* 0x000fc800078e00ff */
[----:B------:R-:W-:Y:S01]  /*6610*/  IMAD.X R9, RZ, RZ, RZ, P0 ;  /* 0x000000ffff097224 */ /* 0x000fe200000e06ff */
[----:B------:R-:W-:Y:S01]  /*6620*/  IADD3 RZ, P0, R5, R6, RZ ;  /* 0x0000000605ff7210 */ /* 0x000fe20007f1e0ff */
[----:B------:R-:W-:-:S04]  /*6630*/  IMAD.MOV.U32 R8, RZ, RZ, R7 ;  /* 0x000000ffff087224 */ /* 0x000fc800078e0007 */
[----:B------:R-:W-:-:S08]  /*6640*/  IMAD.WIDE.U32.X R8, R13, R11, R8, P0 ;  /* 0x0000000b0d087225 */ /* 0x000fd000000e0408 */
.L_x_165:
[-CC-:B------:R-:W-:Y:S01]  /*6650*/  SHF.R.U64 R19, R8, R0.reuse, R9.reuse ;  /* 0x0000000008137219 */ /* 0x180fe20000001209 */
[----:B------:R-:W0:Y:S01]  /*6660*/  LDC.64 R24, c[0x0][0x640] ;  /* 0x00019000ff187b82 */ /* 0x000e220000000a00 */
[----:B------:R-:W-:Y:S01]  /*6670*/  SHF.R.U32.HI R0, RZ, R0, R9 ;  /* 0x00000000ff007219 */ /* 0x000fe20000011609 */
[----:B------:R-:W-:Y:S01]  /*6680*/  ULDC UR4, c[0x0][0x150] ;  /* 0x0000540000047ab9 */ /* 0x000fe20000000800 */
[----:B------:R-:W-:Y:S02]  /*6690*/  IADD3 R3, P0, RZ, -R19, RZ ;  /* 0x80000013ff037210 */ /* 0x000fe40007f1e0ff */
[----:B---34-:R-:W-:-:S03]  /*66a0*/  I2FP.F32.U32 R7, R12 ;  /* 0x0000000c00077245 */ /* 0x018fc60000201000 */
[----:B------:R-:W1:Y:S01]  /*66b0*/  LDC R6, c[0x0][0x618] ;  /* 0x00018600ff067b82 */ /* 0x000e620000000800 */
[----:B------:R-:W-:Y:S02]  /*66c0*/  IMAD.X R5, RZ, RZ, ~R0, P0 ;  /* 0x000000ffff057224 */ /* 0x000fe400000e0e00 */
[----:B------:R-:W-:Y:S01]  /*66d0*/  FMUL R7, R7, UR4 ;  /* 0x0000000407077c20 */ /* 0x000fe20008400000 */
[----:B------:R-:W-:Y:S01]  /*66e0*/  ULDC UR4, c[0x0][0x154] ;  /* 0x0000550000047ab9 */ /* 0x000fe20000000800 */
[-C--:B------:R-:W-:Y:S02]  /*66f0*/  IMAD R0, R5, R14.reuse, RZ ;  /* 0x0000000e05007224 */ /* 0x080fe400078e02ff */
[C---:B------:R-:W-:Y:S01]  /*6700*/  IMAD.WIDE.U32 R4, R3.reuse, R14, R16 ;  /* 0x0000000e03047225 */ /* 0x040fe200078e0010 */
[----:B------:R-:W2:Y:S01]  /*6710*/  LDC R8, c[0x0][0x608] ;  /* 0x00018200ff087b82 */ /* 0x000ea20000000800 */
[----:B------:R-:W3:Y:S02]  /*6720*/  F2I.U32.TRUNC.NTZ R7, R7 ;  /* 0x0000000700077305 */ /* 0x000ee4000020f000 */
[----:B------:R-:W-:Y:S01]  /*6730*/  IMAD R3, R3, R15, R0 ;  /* 0x0000000f03037224 */ /* 0x000fe200078e0200 */
[----:B------:R-:W-:-:S03]  /*6740*/  I2FP.F32.U32 R0, R18 ;  /* 0x0000001200007245 */ /* 0x000fc60000201000 */
[----:B------:R-:W-:Y:S01]  /*6750*/  IMAD.IADD R3, R5, 0x1, R3 ;  /* 0x0000000105037824 */ /* 0x000fe200078e0203 */
[----:B------:R-:W4:Y:S01]  /*6760*/  LDC R11, c[0x0][0x658] ;  /* 0x00019600ff0b7b82 */ /* 0x000f220000000800 */
[----:B0-----:R-:W-:-:S04]  /*6770*/  ISETP.NE.U32.AND P0, PT, R24, RZ, PT ;  /* 0x000000ff1800720c */ /* 0x001fc80003f05070 */
[----:B------:R-:W-:-:S03]  /*6780*/  ISETP.NE.AND.EX P0, PT, R25, RZ, PT, P0 ;  /* 0x000000ff1900720c */ /* 0x000fc60003f05300 */
[----:B------:R-:W0:Y:S01]  /*6790*/  LDC R9, c[0x0][0x144] ;  /* 0x00005100ff097b82 */ /* 0x000e220000000800 */
[-C--:B-1----:R-:W-:Y:S01]  /*67a0*/  SHF.R.U64 R10, R4, R6.reuse, R3 ;  /* 0x00000006040a7219 */ /* 0x082fe20000001203 */
[----:B---3--:R-:W-:Y:S01]  /*67b0*/  IMAD.MOV R7, RZ, RZ, -R7 ;  /* 0x000000ffff077224 */ /* 0x008fe200078e0a07 */
[----:B------:R-:W-:Y:S01]  /*67c0*/  SHF.R.U32.HI R3, RZ, R6, R3 ;  /* 0x00000006ff037219 */ /* 0x000fe20000011603 */
[----:B------:R-:W-:-:S04]  /*67d0*/  FMUL R6, R0, UR4 ;  /* 0x0000000400067c20 */ /* 0x000fc80008400000 */
[----:B------:R-:W1:Y:S01]  /*67e0*/  LDC R21, c[0x0][0x148] ;  /* 0x00005200ff157b82 */ /* 0x000e620000000800 */
[----:B------:R3:W0:Y:S01]  /*67f0*/  F2I.U32.TRUNC.NTZ R14, R6 ;  /* 0x00000006000e7305 */ /* 0x000622000020f000 */
[-CC-:B--2---:R-:W-:Y:S02]  /*6800*/  SHF.R.U64 R13, R10, R8.reuse, R3.reuse ;  /* 0x000000080a0d7219 */ /* 0x184fe40000001203 */
[----:B------:R-:W-:-:S04]  /*6810*/  SHF.R.U32.HI R0, RZ, R8, R3 ;  /* 0x00000008ff007219 */ /* 0x000fc80000011603 */
[----:B------:R-:W2:Y:S01]  /*6820*/  LDC R20, c[0x0][0x648] ;  /* 0x00019200ff147b82 */ /* 0x000ea20000000800 */
[-CC-:B----4-:R-:W-:Y:S02]  /*6830*/  SHF.R.U64 R15, R13, R11.reuse, R0.reuse ;  /* 0x0000000b0d0f7219 */ /* 0x190fe40000001200 */
[----:B------:R-:W-:-:S03]  /*6840*/  SHF.R.U32.HI R5, RZ, R11, R0 ;  /* 0x0000000bff057219 */ /* 0x000fc60000011600 */
[----:B------:R-:W-:Y:S02]  /*6850*/  IMAD.MOV.U32 R4, RZ, RZ, R15 ;  /* 0x000000ffff047224 */ /* 0x000fe400078e000f */
[----:B------:R-:W4:Y:S01]  /*6860*/  LDC R26, c[0x0][0x638] ;  /* 0x00018e00ff1a7b82 */ /* 0x000f220000000800 */
[----:B0-----:R-:W-:-:S07]  /*6870*/  IMAD R22, R9, R7, R12 ;  /* 0x0000000709167224 */ /* 0x001fce00078e020c */
[----:B------:R-:W0:Y:S08]  /*6880*/  LDC R27, c[0x0][0x610] ;  /* 0x00018400ff1b7b82 */ /* 0x000e300000000800 */
[----:B------:R-:W0:Y:S01]  /*6890*/  LDC R28, c[0x0][0x600] ;  /* 0x00018000ff1c7b82 */ /* 0x000e220000000800 */
[----:B-123--:R-:W-:Y:S05]  /*68a0*/  @!P0 BRA `(.L_x_166) ;  /* 0x0000000000288947 */ /* 0x00efea0003800000 */
[----:B------:R-:W1:Y:S02]  /*68b0*/  LDC R0, c[0x0][0x64c] ;  /* 0x00019300ff007b82 */ /* 0x000e640000000800 */
[----:B-1----:R-:W-:-:S05]  /*68c0*/  IADD3 R3, P0, R15, R0, RZ ;  /* 0x000000000f037210 */ /* 0x002fca0007f1e0ff */
        /* <DEDUP_REMOVED lines=8> */
.L_x_166:
[----:B------:R-:W-:Y:S01]  /*6950*/  ISETP.NE.AND P0, PT, R2, 0x1, PT ;  /* 0x000000010200780c */ /* 0x000fe20003f05270 */
[----:B------:R-:W-:Y:S01]  /*6960*/  IMAD.MOV R14, RZ, RZ, -R14 ;  /* 0x000000ffff0e7224 */ /* 0x000fe200078e0a0e */
[----:B------:R-:W-:Y:S02]  /*6970*/  SHF.R.U64 R0, R4, R20, R5 ;  /* 0x0000001404007219 */ /* 0x000fe40000001205 */
[----:B------:R-:W-:Y:S02]  /*6980*/  LOP3.LUT R3, R13, R102, RZ, 0xc0, !PT ;  /* 0x000000660d037212 */ /* 0x000fe400078ec0ff */
[----:B------:R-:W-:Y:S01]  /*6990*/  LOP3.LUT R5, R10, R101, RZ, 0xc0, !PT ;  /* 0x000000650a057212 */ /* 0x000fe200078ec0ff */
[----:B------:R-:W-:Y:S02]  /*69a0*/  IMAD.MOV R4, RZ, RZ, -R0 ;  /* 0x000000ffff047224 */ /* 0x000fe400078e0a00 */
[----:B------:R-:W-:Y:S02]  /*69b0*/  IMAD R3, R98, R0, R3 ;  /* 0x0000000062037224 */ /* 0x000fe400078e0203 */
[----:B----4-:R-:W-:-:S02]  /*69c0*/  IMAD R0, R4, R26, R15 ;  /* 0x0000001a04007224 */ /* 0x010fc400078e020f */
[----:B------:R-:W-:Y:S02]  /*69d0*/  @P0 IMAD R22, R21, R14, R18 ;  /* 0x0000000e15160224 */ /* 0x000fe400078e0212 */
[----:B------:R-:W-:Y:S02]  /*69e0*/  IMAD.MOV.U32 R4, RZ, RZ, 0x1 ;  /* 0x00000001ff047424 */ /* 0x000fe400078e00ff */
[----:B0-----:R-:W-:Y:S02]  /*69f0*/  IMAD R22, R3, R27, R22 ;  /* 0x0000001b03167224 */ /* 0x001fe400078e0216 */
[----:B------:R-:W-:Y:S01]  /*6a00*/  IMAD R3, R0, R28, R5 ;  /* 0x0000001c00037224 */ /* 0x000fe200078e0205 */
[----:B------:R-:W-:-:S04]  /*6a10*/  PRMT R0, R4, 0x7610, R0 ;  /* 0x0000761004007816 */ /* 0x000fc80000000000 */
[----:B------:R-:W-:Y:S02]  /*6a20*/  SEL R18, R3, R22, !P0 ;  /* 0x0000001603127207 */ /* 0x000fe40004000000 */
[----:B------:R-:W-:-:S07]  /*6a30*/  SEL R22, R22, R3, !P0 ;  /* 0x0000000316167207 */ /* 0x000fce0004000000 */
.L_x_164:
[----:B------:R-:W-:Y:S01]  /*6a40*/  LOP3.LUT P0, RZ, R0, 0xff, RZ, 0xc0, !PT ;  /* 0x000000ff00ff7812 */ /* 0x000fe2000780c0ff */
[----:B------:R-:W-:Y:S01]  /*6a50*/  UIMAD.WIDE.U32 UR4, UR38, 0x38e38e39, URZ ;  /* 0x38e38e39260478a5 */ /* 0x000fe2000f8e003f */
[----:B------:R-:W-:-:S03]  /*6a60*/  LOP3.LUT R105, R105, 0x1, RZ, 0x3c, !PT ;  /* 0x0000000169697812 */ /* 0x000fc600078e3cff */
[----:B------:R-:W-:-:S04]  /*6a70*/  USHF.R.U32.HI UR4, URZ, 0x1, UR5 ;  /* 0x000000013f047899 */ /* 0x000fc80008011605 */
[----:B------:R-:W-:-:S04]  /*6a80*/  UIMAD UR38, UR4, -0x9, UR38 ;  /* 0xfffffff7042678a4 */ /* 0x000fc8000f8e0226 */
[----:B------:R-:W-:Y:S08]  /*6a90*/  @P0 BRA `(.L_x_167) ;  /* 0xffffffac006c0947 */ /* 0x000ff0000383ffff */
[----:B------:R-:W-:Y:S05]  /*6aa0*/  EXIT ;  /* 0x000000000000794d */ /* 0x000fea0003800000 */
.L_x_18:
[----:B------:R-:W-:-:S08]  /*6ab0*/  ISETP.NE.AND P0, PT, R9, RZ, PT ;  /* 0x000000ff0900720c */ /* 0x000fd00003f05270 */
[----:B0-----:R-:W0:-:S00]  /*6ac0*/  USETMAXREG.DEALLOC.CTAPOOL 0x28 ;  /* 0x00000028000079c8 */ /* 0x001e0000080e0500 */
[----:B------:R-:W-:Y:S05]  /*6ad0*/  @P0 EXIT ;  /* 0x000000000000094d */ /* 0x000fea0003800000 */
[----:B0-----:R-:W-:Y:S01]  /*6ae0*/  LOP3.LUT P0, RZ, R3, 0xff, RZ, 0xc0, !PT ;  /* 0x000000ff03ff7812 */ /* 0x001fe2000780c0ff */
[----:B------:R-:W-:Y:S02]  /*6af0*/  IMAD.MOV.U32 R3, RZ, RZ, 0x1 ;  /* 0x00000001ff037424 */ /* 0x000fe400078e00ff */
[----:B------:R-:W-:-:S10]  /*6b00*/  IMAD.MOV.U32 R8, RZ, RZ, RZ ;  /* 0x000000ffff087224 */ /* 0x000fd400078e00ff */
[----:B------:R-:W-:Y:S05]  /*6b10*/  @!P0 BRA `(.L_x_168) ;  /* 0x0000000c00688947 */ /* 0x000fea0003800000 */
[----:B------:R-:W0:Y:S01]  /*6b20*/  S2UR UR9, SR_CgaCtaId ;  /* 0x00000000000979c3 */ /* 0x000e220000008800 */
[----:B------:R-:W-:Y:S01]  /*6b30*/  ULDC UR5, c[0x0][0x658] ;  /* 0x0001960000057ab9 */ /* 0x000fe20000000800 */
[----:B------:R-:W-:Y:S01]  /*6b40*/  UMOV UR10, 0xffffffff ;  /* 0xffffffff000a7882 */ /* 0x000fe20000000000 */
[----:B------:R-:W-:Y:S01]  /*6b50*/  UMOV UR11, 0x1 ;  /* 0x00000001000b7882 */ /* 0x000fe20000000000 */
[----:B------:R-:W-:Y:S01]  /*6b60*/  USHF.L.U32 UR10, UR10, UR5, URZ ;  /* 0x000000050a0a7299 */ /* 0x000fe2000800063f */
[----:B------:R-:W-:Y:S01]  /*6b70*/  LOP3.LUT P0, RZ, R4, 0x1f, RZ, 0xc0, !PT ;  /* 0x0000001f04ff7812 */ /* 0x000fe2000780c0ff */
[----:B------:R-:W-:Y:S01]  /*6b80*/  BSSY B0, `(.L_x_168) ;  /* 0x00000d3000007945 */ /* 0x000fe20003800000 */
[C---:B------:R-:W-:Y:S01]  /*6b90*/  ISETP.NE.AND P2, PT, R5.reuse, RZ, PT ;  /* 0x000000ff0500720c */ /* 0x040fe20003f45270 */
[----:B------:R-:W-:Y:S01]  /*6ba0*/  ULOP3.LUT UR13, URZ, UR10, URZ, 0x33, !UPT ;  /* 0x0000000a3f0d7292 */ /* 0x000fe2000f8e333f */
[----:B------:R-:W-:Y:S01]  /*6bb0*/  ISETP.NE.OR P0, PT, R5, RZ, !P0 ;  /* 0x000000ff0500720c */ /* 0x000fe20004705670 */
[----:B------:R-:W-:Y:S01]  /*6bc0*/  IMAD.MOV.U32 R10, RZ, RZ, 0x1 ;  /* 0x00000001ff0a7424 */ /* 0x000fe200078e00ff */
[----:B------:R-:W-:Y:S01]  /*6bd0*/  LOP3.LUT R9, R23, 0x2, RZ, 0xfc, !PT ;  /* 0x0000000217097812 */ /* 0x000fe200078efcff */
[----:B------:R-:W-:Y:S01]  /*6be0*/  IMAD.MOV.U32 R3, RZ, RZ, 0x1 ;  /* 0x00000001ff037424 */ /* 0x000fe200078e00ff */
[----:B------:R-:W-:Y:S01]  /*6bf0*/  ULDC UR4, c[0x0][0x600] ;  /* 0x0001800000047ab9 */ /* 0x000fe20000000800 */
[----:B------:R-:W-:Y:S01]  /*6c00*/  IMAD.MOV.U32 R8, RZ, RZ, RZ ;  /* 0x000000ffff087224 */ /* 0x000fe200078e00ff */
[----:B------:R-:W-:Y:S01]  /*6c10*/  UMOV UR18, 0x55 ;  /* 0x0000005500127882 */ /* 0x000fe20000000000 */
[----:B------:R-:W-:-:S02]  /*6c20*/  UIADD3 UR26, UR40, 0x1, URZ ;  /* 0x00000001281a7890 */ /* 0x000fc4000fffe03f */
[----:B------:R-:W-:Y:S02]  /*6c30*/  UIADD3 UR4, UR4, -0x1, URZ ;  /* 0xffffffff04047890 */ /* 0x000fe4000fffe03f */
[----:B------:R-:W-:Y:S01]  /*6c40*/  USHF.L.U32 UR5, UR11, UR5, URZ ;  /* 0x000000050b057299 */ /* 0x000fe2000800063f */
[----:B------:R-:W-:Y:S01]  /*6c50*/  ULDC.64 UR24, c[0x0][0x198] ;  /* 0x0000660000187ab9 */ /* 0x000fe20000000a00 */
[----:B0-----:R-:W-:Y:S02]  /*6c60*/  ULOP3.LUT UR8, UR9, 0x1, URZ, 0xc0, !UPT ;  /* 0x0000000109087892 */ /* 0x001fe4000f8ec03f */
[----:B------:R-:W-:Y:S02]  /*6c70*/  USHF.R.U32.HI UR27, URZ, 0x1, UR9 ;  /* 0x000000013f1b7899 */ /* 0x000fe40008011609 */
[----:B------:R-:W-:Y:S02]  /*6c80*/  USHF.L.U32 UR6, UR9, 0x6, URZ ;  /* 0x0000000609067899 */ /* 0x000fe4000800063f */
[----:B------:R-:W-:-:S02]  /*6c90*/  USHF.L.U32 UR7, UR9, 0xc, URZ ;  /* 0x0000000c09077899 */ /* 0x000fc4000800063f */
[----:B------:R-:W-:Y:S02]  /*6ca0*/  ULOP3.LUT UR9, UR9, 0xfffffffe, URZ, 0xc0, !UPT ;  /* 0xfffffffe09097892 */ /* 0x000fe4000f8ec03f */
[----:B------:R-:W-:Y:S02]  /*6cb0*/  UISETP.GT.U32.AND UP0, UPT, UR8, 0xffff, UPT ;  /* 0x0000ffff0800788c */ /* 0x000fe4000bf04070 */
[----:B------:R-:W-:Y:S02]  /*6cc0*/  USHF.L.U32 UR10, UR11, UR9, URZ ;  /* 0x000000090b0a7299 */ /* 0x000fe4000800063f */
[----:B------:R-:W-:Y:S02]  /*6cd0*/  ULOP3.LUT UR9, UR9, 0x1, URZ, 0xfc, !UPT ;  /* 0x0000000109097892 */ /* 0x000fe4000f8efc3f */
[----:B------:R-:W-:Y:S02]  /*6ce0*/  USEL UR8, UR8, 0xffff, !UP0 ;  /* 0x0000ffff08087887 */ /* 0x000fe4000c000000 */
[----:B------:R-:W-:-:S02]  /*6cf0*/  USHF.L.U32 UR9, UR11, UR9, URZ ;  /* 0x000000090b097299 */ /* 0x000fc4000800063f */
[----:B------:R-:W-:Y:S02]  /*6d00*/  ULOP3.LUT UR8, UR8, 0xffff, URZ, 0xc0, !UPT ;  /* 0x0000ffff08087892 */ /* 0x000fe4000f8ec03f */
[----:B------:R-:W-:Y:S02]  /*6d10*/  ULOP3.LUT UR6, UR6, 0x40, URZ, 0xc0, !UPT ;  /* 0x0000004006067892 */ /* 0x000fe4000f8ec03f */
[----:B------:R-:W-:Y:S02]  /*6d20*/  ULOP3.LUT UR7, UR7, 0x1000, URZ, 0xc0, !UPT ;  /* 0x0000100007077892 */ /* 0x000fe4000f8ec03f */
[----:B------:R-:W-:Y:S02]  /*6d30*/  ULOP3.LUT UR19, UR10, UR9, URZ, 0xfc, !UPT ;  /* 0x000000090a137292 */ /* 0x000fe4000f8efc3f */
[----:B------:R-:W-:-:S12]  /*6d40*/  USHF.L.U32 UR18, UR18, UR8, URZ ;  /* 0x0000000812127299 */ /* 0x000fd8000800063f */
.L_x_180:
[----:B------:R-:W-:-:S03]  /*6d50*/  UMOV UR8, 0xffffffff ;  /* 0xffffffff00087882 */ /* 0x000fc60000000000 */
[----:B------:R-:W-:Y:S05]  /*6d60*/  BRA.DIV UR8, `(.L_x_169) ;  /* 0x0000001208a47947 */ /* 0x000fea000b800000 */
[----:B------:R-:W-:-:S13]  /*6d70*/  ELECT P6, URZ, PT ;  /* 0x00000000003f782f */ /* 0x000fda00038c0000 */
.L_x_198:
[----:B------:R-:W0:Y:S01]  /*6d80*/  LDC R4, c[0x0][0x28c] ;  /* 0x0000a300ff047b82 */ /* 0x000e220000000800 */
[----:B------:R-:W-:Y:S01]  /*6d90*/  BSSY B1, `(.L_x_170) ;  /* 0x000003d000017945 */ /* 0x000fe20003800000 */
[----:B0-----:R-:W-:-:S13]  /*6da0*/  ISETP.LT.OR P6, PT, R4, 0x1, !P6 ;  /* 0x000000010400780c */ /* 0x001fda00077c1670 */
[----:B------:R-:W-:Y:S05]  /*6db0*/  @P6 BRA `(.L_x_171) ;  /* 0x0000000000e86947 */ /* 0x000fea0003800000 */
[----:B------:R-:W-:Y:S01]  /*6dc0*/  LEA R22, R22, UR27, 0x2 ;  /* 0x0000001b16167c11 */ /* 0x000fe2000f8e10ff */
[----:B------:R-:W-:Y:S01]  /*6dd0*/  IMAD.MOV.U32 R12, RZ, RZ, RZ ;  /* 0x000000ffff0c7224 */ /* 0x000fe200078e00ff */
[----:B------:R-:W-:Y:S01]  /*6de0*/  LEA R18, R18, UR6, 0x7 ;  /* 0x0000000612127c11 */ /* 0x000fe2000f8e38ff */
[----:B------:R-:W-:Y:S02]  /*6df0*/  IMAD.U32 R14, RZ, RZ, UR26 ;  /* 0x0000001aff0e7e24 */ /* 0x000fe4000f8e00ff */
[----:B------:R-:W-:Y:S02]  /*6e00*/  IMAD.MOV.U32 R4, RZ, RZ, R3 ;  /* 0x000000ffff047224 */ /* 0x000fe400078e0003 */
[----:B------:R-:W-:Y:S02]  /*6e10*/  IMAD.MOV.U32 R5, RZ, RZ, R8 ;  /* 0x000000ffff057224 */ /* 0x000fe400078e0008 */
[----:B------:R-:W-:-:S07]  /*6e20*/  IMAD.SHL.U32 R22, R22, 0x10, RZ ;  /* 0x0000001016167824 */ /* 0x000fce00078e00ff */
.L_x_175:
[----:B------:R-:W0:Y:S01]  /*6e30*/  S2R R7, SR_CgaCtaId ;  /* 0x0000000000077919 */ /* 0x000e220000008800 */
[----:B------:R-:W-:-:S04]  /*6e40*/  MOV R6, 0x400 ;  /* 0x0000040000067802 */ /* 0x000fc80000000f00 */
[----:B0-----:R-:W-:Y:S02]  /*6e50*/  LEA R13, R7, R6, 0x18 ;  /* 0x00000006070d7211 */ /* 0x001fe400078ec0ff */
[----:B------:R-:W-:Y:S01]  /*6e60*/  SHF.L.U32 R6, R4, 0x1f, RZ ;  /* 0x0000001f04067819 */ /* 0x000fe200000006ff */
[----:B------:R-:W0:Y:S02]  /*6e70*/  @!P2 LDC R7, c[0x0][0x500] ;  /* 0x00014000ff07ab82 */ /* 0x000e240000000800 */
[----:B------:R-:W-:-:S04]  /*6e80*/  IMAD R11, R5, 0x8, R13 ;  /* 0x00000008050b7824 */ /* 0x000fc800078e020d */
[----:B------:R-:W1:Y:S02]  /*6e90*/  SYNCS.PHASECHK.TRANS64.TRYWAIT P1, [R11+URZ+0x48], R6 ;  /* 0x000048060b0075a7 */ /* 0x000e64000802017f */
[----:B-1----:R-:W-:Y:S05]  /*6ea0*/  @!P1 BRA `(.L_x_172) ;  /* 0x0000001000749947 */ /* 0x002fea0003800000 */
.L_x_199:
[----:B-1----:R-:W-:Y:S01]  /*6eb0*/  PRMT R6, R9, 0x9910, RZ ;  /* 0x0000991009067816 */ /* 0x002fe200000000ff */
[----:B0-----:R0:W-:Y:S03]  /*6ec0*/  @!P2 SYNCS.ARRIVE.TRANS64 RZ, [R11+URZ], R7 ;  /* 0x000000070bffa9a7 */ /* 0x0011e6000800003f */
[----:B------:R-:W-:-:S13]  /*6ed0*/  ISETP.NE.AND P1, PT, R6, 0x2, PT ;  /* 0x000000020600780c */ /* 0x000fda0003f25270 */
[----:B0-----:R-:W-:Y:S05]  /*6ee0*/  @P1 BRA `(.L_x_173) ;  /* 0x0000000000041947 */ /* 0x001fea0003800000 */
[----:B------:R-:W-:Y:S01]  /*6ef0*/  BPT.TRAP 0x1 ;  /* 0x000000040000795c */ /* 0x000fe20000300000 */
.L_x_173:
[----:B------:R-:W-:Y:S05]  /*6f00*/  @P0 BRA `(.L_x_174) ;  /* 0x0000000000040947 */ /* 0x000fea0003800000 */
[----:B------:R-:W-:Y:S01]  /*6f10*/  BPT.TRAP 0x1 ;  /* 0x000000040000795c */ /* 0x000fe20000300000 */
.L_x_174:
[----:B------:R-:W-:Y:S01]  /*6f20*/  LEA R6, R5, UR27, 0x2 ;  /* 0x0000001b05067c11 */ /* 0x000fe2000f8e10ff */
[----:B------:R-:W-:Y:S01]  /*6f30*/  VIADD R14, R14, 0xffffffff ;  /* 0xffffffff0e0e7836 */ /* 0x000fe20000000000 */
[----:B------:R-:W-:Y:S01]  /*6f40*/  R2UR UR22, R22 ;  /* 0x00000000161672ca */ /* 0x000fe200000e0000 */
[----:B------:R-:W-:Y:S01]  /*6f50*/  UIADD3 UR14, UP0, UR24, 0xf0, URZ ;  /* 0x000000f0180e7890 */ /* 0x000fe2000ff1e03f */
[----:B------:R-:W-:Y:S01]  /*6f60*/  R2UR UR9, R11 ;  /* 0x000000000b0972ca */ /* 0x000fe200000e0000 */
[----:B------:R-:W-:Y:S01]  /*6f70*/  IMAD.SHL.U32 R6, R6, 0x400, RZ ;  /* 0x0000040006067824 */ /* 0x000fe200078e00ff */
[----:B------:R-:W-:Y:S01]  /*6f80*/  R2UR UR10, R12 ;  /* 0x000000000c0a72ca */ /* 0x000fe200000e0000 */
[----:B------:R-:W-:Y:S01]  /*6f90*/  UIADD3 UR30, UP1, UR24, 0x1f0, URZ ;  /* 0x000001f0181e7890 */ /* 0x000fe2000ff3e03f */
[----:B------:R-:W-:Y:S01]  /*6fa0*/  R2UR UR12, R19 ;  /* 0x00000000130c72ca */ /* 0x000fe200000e0000 */
[--C-:B------:R-:W-:Y:S01]  /*6fb0*/  IMAD R7, R6, 0x2, R13.reuse ;  /* 0x0000000206077824 */ /* 0x100fe200078e020d */
[----:B------:R-:W-:Y:S01]  /*6fc0*/  LEA R6, R5, UR7, 0xd ;  /* 0x0000000705067c11 */ /* 0x000fe2000f8e68ff */
[----:B------:R-:W-:Y:S01]  /*6fd0*/  UIADD3.X UR15, URZ, UR25, URZ, UP0, !UPT ;  /* 0x000000193f0f7290 */ /* 0x000fe200087fe43f */
[----:B------:R-:W-:Y:S01]  /*6fe0*/  R2UR UR23, R18 ;  /* 0x00000000121772ca */ /* 0x000fe200000e0000 */
[----:B------:R-:W-:Y:S01]  /*6ff0*/  UPRMT UR20, URZ, 0x5410, UR18 ;  /* 0x000054103f147896 */ /* 0x000fe20008000012 */
[----:B------:R-:W-:Y:S01]  /*7000*/  R2UR UR8, R7 ;  /* 0x00000000070872ca */ /* 0x000fe200000e0000 */
[----:B------:R-:W-:Y:S01]  /*7010*/  IMAD R6, R6, 0x2, R13 ;  /* 0x0000000206067824 */ /* 0x000fe200078e020d */
[----:B------:R-:W-:Y:S01]  /*7020*/  ISETP.GT.AND P3, PT, R14, 0x1, PT ;  /* 0x000000010e00780c */ /* 0x000fe20003f64270 */
[----:B------:R-:W-:Y:S01]  /*7030*/  VIADD R5, R5, 0x1 ;  /* 0x0000000105057836 */ /* 0x000fe20000000000 */
[----:B------:R-:W-:Y:S01]  /*7040*/  UPRMT UR28, URZ, 0x5410, UR19 ;  /* 0x000054103f1c7896 */ /* 0x000fe20008000013 */
[----:B------:R-:W-:Y:S01]  /*7050*/  VIADD R12, R12, 0x40 ;  /* 0x000000400c0c7836 */ /* 0x000fe20000000000 */
[----:B------:R-:W-:Y:S01]  /*7060*/  R2UR UR11, R6 ;  /* 0x00000000060b72ca */ /* 0x000fe200000e0000 */
[----:B------:R-:W-:Y:S01]  /*7070*/  UIADD3.X UR31, URZ, UR25, URZ, UP1, !UPT ;  /* 0x000000193f1f7290 */ /* 0x000fe20008ffe43f */
[----:B------:R-:W-:Y:S01]  /*7080*/  ISETP.NE.AND P1, PT, R5, 0x9, PT ;  /* 0x000000090500780c */ /* 0x000fe20003f25270 */
[----:B------:R-:W-:Y:S01]  /*7090*/  UMOV UR16, 0x0 ;  /* 0x0000000000107882 */ /* 0x000fe20000000000 */
[----:B------:R-:W-:-:S02]  /*70a0*/  UMOV UR17, 0x10000000 ;  /* 0x1000000000117882 */ /* 0x000fc40000000000 */
[----:B------:R-:W-:Y:S01]  /*70b0*/  SEL R7, RZ, 0x1, P1 ;  /* 0x00000001ff077807 */ /* 0x000fe20000800000 */
[----:B------:R-:W-:Y:S01]  /*70c0*/  UIADD3 UR8, UR8, 0x180, URZ ;  /* 0x0000018008087890 */ /* 0x000fe2000fffe03f */
[----:B------:R-:W-:Y:S02]  /*70d0*/  SEL R5, R5, RZ, P1 ;  /* 0x000000ff05057207 */ /* 0x000fe40000800000 */
[----:B------:R-:W-:-:S03]  /*70e0*/  LOP3.LUT R4, R4, R7, RZ, 0x3c, !PT ;  /* 0x0000000704047212 */ /* 0x000fc600078e3cff */
[----:B------:R-:W-:-:S03]  /*70f0*/  UIADD3 UR21, UR11, 0x12180, URZ ;  /* 0x000121800b157890 */ /* 0x000fc6000fffe03f */
[----:B------:R-:W-:Y:S02]  /*7100*/  UMOV UR11, UR22 ;  /* 0x00000016000b7c82 */ /* 0x000fe40008000000 */
[----:B------:R0:W-:Y:S02]  /*7110*/  UTMALDG.3D.MULTICAST [UR8], [UR14], UR20, desc[UR16] ;  /* 0x000010080e0073b4 */ /* 0x0001e40008011814 */
[----:B0-----:R-:W-:Y:S01]  /*7120*/  UMOV UR8, UR21 ;  /* 0x0000001500087c82 */ /* 0x001fe20008000000 */
[----:B------:R-:W-:Y:S02]  /*7130*/  UMOV UR11, UR23 ;  /* 0x00000017000b7c82 */ /* 0x000fe40008000000 */
[----:B------:R0:W-:Y:S02]  /*7140*/  UTMALDG.3D.MULTICAST [UR8], [UR30], UR28, desc[UR16] ;  /* 0x000010081e0073b4 */ /* 0x0001e4000801181c */
[----:B0-----:R-:W-:Y:S05]  /*7150*/  @P3 BRA `(.L_x_175) ;  /* 0xfffffffc00343947 */ /* 0x001fea000383ffff */
.L_x_171:
[----:B------:R-:W-:Y:S05]  /*7160*/  BSYNC B1 ;  /* 0x0000000000017941 */ /* 0x000fea0003800000 */
.L_x_170:
[----:B------:R-:W2:Y:S01]  /*7170*/  LDL.64 R20, [R1] ;  /* 0x0000000001147983 */ /* 0x000ea20000100a00 */
[----:B------:R-:W-:Y:S01]  /*7180*/  LOP3.LUT P4, RZ, R10, 0xff, RZ, 0xc0, !PT ;  /* 0x000000ff0aff7812 */ /* 0x000fe2000788c0ff */
[----:B------:R-:W-:Y:S01]  /*7190*/  VIADD R7, R8, UR40 ;  /* 0x0000002808077c36 */ /* 0x000fe20008000000 */
[----:B------:R-:W-:Y:S01]  /*71a0*/  ULDC.64 UR8, c[0x0][0x650] ;  /* 0x0001940000087ab9 */ /* 0x000fe20000000a00 */
[----:B------:R-:W-:Y:S01]  /*71b0*/  IMAD.U32 R8, RZ, RZ, UR40 ;  /* 0x00000028ff087e24 */ /* 0x000fe2000f8e00ff */
[----:B------:R-:W-:Y:S01]  /*71c0*/  UISETP.GE.U32.AND UP0, UPT, UR40, 0x9, UPT ;  /* 0x000000092800788c */ /* 0x000fe2000bf06070 */
[----:B------:R-:W-:Y:S01]  /*71d0*/  BSSY B1, `(.L_x_176) ;  /* 0x000006b000017945 */ /* 0x000fe20003800000 */
[----:B------:R-:W-:Y:S01]  /*71e0*/  ISETP.GT.U32.AND P1, PT, R7, 0x8, PT ;  /* 0x000000080700780c */ /* 0x000fe20003f24070 */
[----:B------:R-:W-:Y:S01]  /*71f0*/  IMAD.MOV.U32 R22, RZ, RZ, -0x1 ;  /* 0xffffffffff167424 */ /* 0x000fe200078e00ff */
[----:B------:R-:W-:Y:S01]  /*7200*/  PRMT R10, RZ, 0x7610, R10 ;  /* 0x00007610ff0a7816 */ /* 0x000fe2000000000a */
[----:B------:R-:W-:Y:S01]  /*7210*/  IMAD.MOV.U32 R18, RZ, RZ, -0x1 ;  /* 0xffffffffff127424 */ /* 0x000fe200078e00ff */
[----:B------:R-:W-:Y:S01]  /*7220*/  ISETP.LT.U32.AND P1, PT, R8, 0x9, P1 ;  /* 0x000000090800780c */ /* 0x000fe20000f21070 */
[----:B------:R-:W-:Y:S01]  /*7230*/  IMAD.MOV.U32 R19, RZ, RZ, -0x1 ;  /* 0xffffffffff137424 */ /* 0x000fe200078e00ff */
[----:B------:R-:W-:Y:S01]  /*7240*/  PLOP3.LUT P3, PT, PT, PT, UP0, 0x80, 0x0 ;  /* 0x000000000000781c */ /* 0x000fe20003f6f008 */
[----:B------:R-:W0:Y:S01]  /*7250*/  @P4 S2R R5, SR_CgaCtaId ;  /* 0x0000000000054919 */ /* 0x000e220000008800 */
[----:B------:R-:W-:-:S04]  /*7260*/  @P4 MOV R4, 0x400 ;  /* 0x0000040000044802 */ /* 0x000fc80000000f00 */
[----:B0-----:R-:W-:Y:S01]  /*7270*/  @P4 LEA R6, R5, R4, 0x18 ;  /* 0x0000000405064211 */ /* 0x001fe200078ec0ff */
[----:B------:R-:W-:Y:S01]  /*7280*/  IMAD.WIDE.U32 R4, R7, 0x38e38e39, RZ ;  /* 0x38e38e3907047825 */ /* 0x000fe200078e00ff */
[----:B------:R-:W-:Y:S02]  /*7290*/  SEL R4, RZ, 0x1, !P1 ;  /* 0x00000001ff047807 */ /* 0x000fe40004800000 */
[----:B------:R0:W-:Y:S02]  /*72a0*/  @P4 SYNCS.ARRIVE.TRANS64.A1T0 RZ, [R6+URZ+0xc8], RZ ;  /* 0x0000c8ff06ff49a7 */ /* 0x0001e4000810003f */
[----:B------:R-:W-:Y:S02]  /*72b0*/  LOP3.LUT R3, R3, R4, RZ, 0x3c, !PT ;  /* 0x0000000403037212 */ /* 0x000fe400078e3cff */
[----:B------:R-:W-:Y:S02]  /*72c0*/  PRMT R4, RZ, 0x7610, R4 ;  /* 0x00007610ff047816 */ /* 0x000fe40000000004 */
[----:B0-----:R-:W-:-:S04]  /*72d0*/  SHF.R.U32.HI R6, RZ, 0x1, R5 ;  /* 0x00000001ff067819 */ /* 0x001fc80000011605 */
[----:B------:R-:W-:Y:S01]  /*72e0*/  @P3 LOP3.LUT R3, R3, 0x1, R6, 0x78, !PT ;  /* 0x0000000103033812 */ /* 0x000fe200078e7806 */
[----:B------:R-:W-:Y:S01]  /*72f0*/  IMAD R8, R6, -0x9, R7 ;  /* 0xfffffff706087824 */ /* 0x000fe200078e0207 */
[----:B--2---:R-:W-:-:S04]  /*7300*/  IADD3 R16, P4, R16, R20, RZ ;  /* 0x0000001410107210 */ /* 0x004fc80007f9e0ff */
[----:B------:R-:W-:Y:S01]  /*7310*/  ISETP.GE.U32.AND P1, PT, R16, UR8, PT ;  /* 0x0000000810007c0c */ /* 0x000fe2000bf26070 */
[----:B------:R-:W-:-:S05]  /*7320*/  IMAD.X R17, R17, 0x1, R0, P4 ;  /* 0x0000000111117824 */ /* 0x000fca00020e0600 */
[----:B------:R-:W-:-:S13]  /*7330*/  ISETP.GE.U32.AND.EX P1, PT, R17, UR9, PT, P1 ;  /* 0x0000000911007c0c */ /* 0x000fda000bf26110 */
[----:B------:R-:W-:Y:S05]  /*7340*/  @P1 BRA `(.L_x_177) ;  /* 0x00000004004c1947 */ /* 0x000fea0003800000 */
[----:B------:R-:W0:Y:S01]  /*7350*/  S2R R12, SR_CTAID.X ;  /* 0x00000000000c7919 */ /* 0x000e220000002500 */
[----:B------:R-:W-:Y:S01]  /*7360*/  ULDC.64 UR8, c[0x0][0x628] ;  /* 0x00018a0000087ab9 */ /* 0x000fe20000000a00 */
[----:B------:R-:W1:Y:S01]  /*7370*/  LDC R13, c[0x0][0x144] ;  /* 0x00005100ff0d7b82 */ /* 0x000e620000000800 */
[----:B------:R-:W-:Y:S01]  /*7380*/  ISETP.NE.U32.AND P1, PT, RZ, UR8, PT ;  /* 0x00000008ff007c0c */ /* 0x000fe2000bf25070 */
[----:B------:R-:W2:Y:S01]  /*7390*/  S2R R11, SR_CTAID.Y ;  /* 0x00000000000b7919 */ /* 0x000ea20000002600 */
[----:B------:R-:W-:Y:S01]  /*73a0*/  ULDC UR10, c[0x0][0x150] ;  /* 0x00005400000a7ab9 */ /* 0x000fe20000000800 */
[----:B------:R-:W-:Y:S01]  /*73b0*/  ULDC UR11, c[0x0][0x630] ;  /* 0x00018c00000b7ab9 */ /* 0x000fe20000000800 */
[----:B------:R-:W-:Y:S01]  /*73c0*/  ISETP.NE.AND.EX P1, PT, RZ, UR9, PT, P1 ;  /* 0x00000009ff007c0c */ /* 0x000fe2000bf25310 */
[----:B------:R-:W-:Y:S01]  /*73d0*/  IMAD.MOV.U32 R4, RZ, RZ, R16 ;  /* 0x000000ffff047224 */ /* 0x000fe200078e0010 */
[----:B0-----:R-:W-:-:S05]  /*73e0*/  I2FP.F32.U32 R5, R12 ;  /* 0x0000000c00057245 */ /* 0x001fca0000201000 */
[----:B------:R-:W-:Y:S01]  /*73f0*/  FMUL R14, R5, UR10 ;  /* 0x0000000a050e7c20 */ /* 0x000fe20008400000 */
[----:B------:R-:W-:-:S05]  /*7400*/  IMAD.MOV.U32 R5, RZ, RZ, R17 ;  /* 0x000000ffff057224 */ /* 0x000fca00078e0011 */
[----:B--2---:R-:W-:Y:S05]  /*7410*/  @!P1 BRA `(.L_x_178) ;  /* 0x0000000000289947 */ /* 0x004fea0003800000 */
[----:B------:R-:W-:Y:S02]  /*7420*/  ULDC UR10, c[0x0][0x634] ;  /* 0x00018d00000a7ab9 */ /* 0x000fe40000000800 */
[----:B------:R-:W-:-:S05]  /*7430*/  IADD3 R5, P1, R16, UR10, RZ ;  /* 0x0000000a10057c10 */ /* 0x000fca000ff3e0ff */
[----:B------:R-:W-:-:S04]  /*7440*/  IMAD.X R15, RZ, RZ, R17, P1 ;  /* 0x000000ffff0f7224 */ /* 0x000fc800008e0611 */
[----:B------:R-:W-:-:S04]  /*7450*/  IMAD.WIDE.U32 R6, R15, UR8, RZ ;  /* 0x000000080f067c25 */ /* 0x000fc8000f8e00ff */
[----:B------:R-:W-:-:S04]  /*7460*/  IMAD.WIDE.U32 R6, P1, R5, UR9, R6 ;  /* 0x0000000905067c25 */ /* 0x000fc8000f820006 */
[----:B------:R-:W-:-:S04]  /*7470*/  IMAD.WIDE.U32 R4, R5, UR8, RZ ;  /* 0x0000000805047c25 */ /* 0x000fc8000f8e00ff */
[----:B------:R-:W-:Y:S01]  /*7480*/  IMAD.MOV.U32 R4, RZ, RZ, R7 ;  /* 0x000000ffff047224 */ /* 0x000fe200078e0007 */
[----:B------:R-:W-:Y:S01]  /*7490*/  IADD3 RZ, P3, R5, R6, RZ ;  /* 0x0000000605ff7210 */ /* 0x000fe20007f7e0ff */
[----:B------:R-:W-:-:S04]  /*74a0*/  IMAD.X R5, RZ, RZ, RZ, P1 ;  /* 0x000000ffff057224 */ /* 0x000fc800008e06ff */
[----:B------:R-:W-:-:S08]  /*74b0*/  IMAD.WIDE.U32.X R4, R15, UR9, R4, P3 ;  /* 0x000000090f047c25 */ /* 0x000fd000098e0404 */
.L_x_178:
[--C-:B------:R-:W-:Y:S01]  /*74c0*/  SHF.R.U64 R19, R4, UR11, R5.reuse ;  /* 0x0000000b04137c19 */ /* 0x100fe20008001205 */
[----:B------:R-:W0:Y:S01]  /*74d0*/  F2I.U32.TRUNC.NTZ R14, R14 ;  /* 0x0000000e000e7305 */ /* 0x000e22000020f000 */
[----:B------:R-:W-:Y:S01]  /*74e0*/  SHF.R.U32.HI R4, RZ, UR11, R5 ;  /* 0x0000000bff047c19 */ /* 0x000fe20008011605 */
[----:B------:R-:W-:Y:S01]  /*74f0*/  ULDC.64 UR8, c[0x0][0x620] ;  /* 0x0001880000087ab9 */ /* 0x000fe20000000a00 */
[----:B------:R-:W-:Y:S01]  /*7500*/  IADD3 R7, P1, RZ, -R19, RZ ;  /* 0x80000013ff077210 */ /* 0x000fe20007f3e0ff */
[----:B------:R-:W-:Y:S01]  /*7510*/  ULDC.64 UR10, c[0x0][0x640] ;  /* 0x00019000000a7ab9 */ /* 0x000fe20000000a00 */
[----:B------:R-:W2:Y:S03]  /*7520*/  LDC R18, c[0x0][0x148] ;  /* 0x00005200ff127b82 */ /* 0x000ea60000000800 */
[----:B------:R-:W-:Y:S01]  /*7530*/  IMAD.X R4, RZ, RZ, ~R4, P1 ;  /* 0x000000ffff047224 */ /* 0x000fe200008e0e04 */
[----:B------:R-:W-:-:S03]  /*7540*/  ISETP.NE.U32.AND P1, PT, RZ, UR10, PT ;  /* 0x0000000aff007c0c */ /* 0x000fc6000bf25070 */
[----:B------:R-:W-:Y:S01]  /*7550*/  IMAD R6, R4, UR8, RZ ;  /* 0x0000000804067c24 */ /* 0x000fe2000f8e02ff */
[----:B------:R-:W-:Y:S01]  /*7560*/  ISETP.NE.AND.EX P1, PT, RZ, UR11, PT, P1 ;  /* 0x0000000bff007c0c */ /* 0x000fe2000bf25310 */
[----:B------:R-:W-:Y:S01]  /*7570*/  IMAD.WIDE.U32 R4, R7, UR8, R16 ;  /* 0x0000000807047c25 */ /* 0x000fe2000f8e0010 */
[----:B------:R-:W-:-:S03]  /*7580*/  ULDC UR8, c[0x0][0x618] ;  /* 0x0001860000087ab9 */ /* 0x000fc60000000800 */
[----:B------:R-:W-:Y:S01]  /*7590*/  IMAD R7, R7, UR9, R6 ;  /* 0x0000000907077c24 */ /* 0x000fe2000f8e0206 */
[----:B------:R-:W-:Y:S01]  /*75a0*/  ULDC UR9, c[0x0][0x154] ;  /* 0x0000550000097ab9 */ /* 0x000fe20000000800 */
[----:B0-----:R-:W-:Y:S02]  /*75b0*/  IMAD.MOV R6, RZ, RZ, -R14 ;  /* 0x000000ffff067224 */ /* 0x001fe400078e0a0e */
[----:B------:R-:W-:Y:S02]  /*75c0*/  IMAD.IADD R5, R5, 0x1, R7 ;  /* 0x0000000105057824 */ /* 0x000fe400078e0207 */
[----:B-1----:R-:W-:Y:S01]  /*75d0*/  IMAD R12, R13, R6, R12 ;  /* 0x000000060d0c7224 */ /* 0x002fe200078e020c */
[----:B------:R-:W-:Y:S02]  /*75e0*/  I2FP.F32.U32 R6, R11 ;  /* 0x0000000b00067245 */ /* 0x000fe40000201000 */
[--C-:B------:R-:W-:Y:S02]  /*75f0*/  SHF.R.U64 R13, R4, UR8, R5.reuse ;  /* 0x00000008040d7c19 */ /* 0x100fe40008001205 */
[----:B------:R-:W-:Y:S01]  /*7600*/  SHF.R.U32.HI R4, RZ, UR8, R5 ;  /* 0x00000008ff047c19 */ /* 0x000fe20008011605 */
[----:B------:R-:W-:Y:S01]  /*7610*/  FMUL R6, R6, UR9 ;  /* 0x0000000906067c20 */ /* 0x000fe20008400000 */
[----:B------:R-:W-:-:S02]  /*7620*/  ULDC UR8, c[0x0][0x608] ;  /* 0x0001820000087ab9 */ /* 0x000fc40000000800 */
[--C-:B------:R-:W-:Y:S01]  /*7630*/  SHF.R.U64 R15, R13, UR8, R4.reuse ;  /* 0x000000080d0f7c19 */ /* 0x100fe20008001204 */
[----:B------:R0:W1:Y:S01]  /*7640*/  F2I.U32.TRUNC.NTZ R20, R6 ;  /* 0x0000000600147305 */ /* 0x000062000020f000 */
[----:B------:R-:W-:Y:S01]  /*7650*/  SHF.R.U32.HI R4, RZ, UR8, R4 ;  /* 0x00000008ff047c19 */ /* 0x000fe20008011604 */
[----:B------:R-:W-:-:S03]  /*7660*/  ULDC UR8, c[0x0][0x658] ;  /* 0x0001960000087ab9 */ /* 0x000fc60000000800 */
[--C-:B------:R-:W-:Y:S02]  /*7670*/  SHF.R.U64 R14, R15, UR8, R4.reuse ;  /* 0x000000080f0e7c19 */ /* 0x100fe40008001204 */
[----:B------:R-:W-:-:S03]  /*7680*/  SHF.R.U32.HI R21, RZ, UR8, R4 ;  /* 0x00000008ff157c19 */ /* 0x000fc60008011604 */
[----:B------:R-:W-:Y:S02]  /*7690*/  IMAD.MOV.U32 R4, RZ, RZ, R14 ;  /* 0x000000ffff047224 */ /* 0x000fe400078e000e */
[----:B------:R-:W-:Y:S01]  /*76a0*/  IMAD.MOV.U32 R5, RZ, RZ, R21 ;  /* 0x000000ffff057224 */ /* 0x000fe200078e0015 */
[----:B0-----:R-:W-:Y:S06]  /*76b0*/  @!P1 BRA `(.L_x_179) ;  /* 0x0000000000289947 */ /* 0x001fec0003800000 */
        /* <DEDUP_REMOVED lines=10> */
.L_x_179:
[----:B------:R-:W-:Y:S01]  /*7760*/  ISETP.NE.AND P1, PT, R2, 0x1, PT ;  /* 0x000000010200780c */ /* 0x000fe20003f25270 */
[----:B------:R-:W-:Y:S01]  /*7770*/  ULDC UR8, c[0x0][0x648] ;  /* 0x0001920000087ab9 */ /* 0x000fe20000000800 */
[----:B------:R-:W-:Y:S01]  /*7780*/  LOP3.LUT R15, R15, UR13, RZ, 0xc0, !PT ;  /* 0x0000000d0f0f7c12 */ /* 0x000fe2000f8ec0ff */
[----:B-1----:R-:W-:Y:S01]  /*7790*/  IMAD.MOV R20, RZ, RZ, -R20 ;  /* 0x000000ffff147224 */ /* 0x002fe200078e0a14 */
[----:B------:R-:W-:Y:S01]  /*77a0*/  SHF.R.U64 R4, R4, UR8, R5 ;  /* 0x0000000804047c19 */ /* 0x000fe20008001205 */
[----:B------:R-:W-:Y:S01]  /*77b0*/  ULDC UR8, c[0x0][0x638] ;  /* 0x00018e0000087ab9 */ /* 0x000fe20000000800 */
[----:B------:R-:W-:Y:S01]  /*77c0*/  LOP3.LUT R13, R13, UR4, RZ, 0xc0, !PT ;  /* 0x000000040d0d7c12 */ /* 0x000fe2000f8ec0ff */
[----:B------:R-:W-:Y:S02]  /*77d0*/  ULDC UR9, c[0x0][0x610] ;  /* 0x0001840000097ab9 */ /* 0x000fe40000000800 */
[----:B------:R-:W-:Y:S02]  /*77e0*/  IMAD.MOV R5, RZ, RZ, -R4 ;  /* 0x000000ffff057224 */ /* 0x000fe400078e0a04 */
[----:B------:R-:W-:-:S02]  /*77f0*/  IMAD R15, R4, UR5, R15 ;  /* 0x00000005040f7c24 */ /* 0x000fc4000f8e020f */
[----:B--2---:R-:W-:Y:S02]  /*7800*/  @P1 IMAD R12, R18, R20, R11 ;  /* 0x00000014120c1224 */ /* 0x004fe400078e020b */
[----:B------:R-:W-:Y:S01]  /*7810*/  IMAD R14, R5, UR8, R14 ;  /* 0x00000008050e7c24 */ /* 0x000fe2000f8e020e */
[----:B------:R-:W-:Y:S01]  /*7820*/  ULDC UR8, c[0x0][0x600] ;  /* 0x0001800000087ab9 */ /* 0x000fe20000000800 */
[----:B------:R-:W-:Y:S02]  /*7830*/  IMAD R12, R15, UR9, R12 ;  /* 0x000000090f0c7c24 */ /* 0x000fe4000f8e020c */
[----:B------:R-:W-:Y:S02]  /*7840*/  IMAD R5, R14, UR8, R13 ;  /* 0x000000080e057c24 */ /* 0x000fe4000f8e020d */
[----:B------:R-:W-:-:S03]  /*7850*/  IMAD.MOV.U32 R4, RZ, RZ, 0x1 ;  /* 0x00000001ff047424 */ /* 0x000fc600078e00ff */
[----:B------:R-:W-:Y:S02]  /*7860*/  SEL R18, R5, R12, !P1 ;  /* 0x0000000c05127207 */ /* 0x000fe40004800000 */
[----:B------:R-:W-:-:S07]  /*7870*/  SEL R22, R12, R5, !P1 ;  /* 0x000000050c167207 */ /* 0x000fce0004800000 */
.L_x_177:
[----:B------:R-:W-:Y:S05]  /*7880*/  BSYNC B1 ;  /* 0x0000000000017941 */ /* 0x000fea0003800000 */
.L_x_176:
[----:B------:R-:W-:-:S13]  /*7890*/  LOP3.LUT P1, RZ, R4, 0xff, RZ, 0xc0, !PT ;  /* 0x000000ff04ff7812 */ /* 0x000fda000782c0ff */
[----:B------:R-:W-:Y:S05]  /*78a0*/  @P1 BRA `(.L_x_180) ;  /* 0xfffffff400281947 */ /* 0x000fea000383ffff */
[----:B------:R-:W-:Y:S05]  /*78b0*/  BSYNC B0 ;  /* 0x0000000000007941 */ /* 0x000fea0003800000 */
.L_x_168:
[----:B------:R-:W-:-:S03]  /*78c0*/  UMOV UR8, 0xffffffff ;  /* 0xffffffff00087882 */ /* 0x000fc60000000000 */
[----:B------:R-:W-:Y:S05]  /*78d0*/  BRA.DIV UR8, `(.L_x_181) ;  /* 0x0000000608fc7947 */ /* 0x000fea000b800000 */
[----:B------:R-:W-:-:S13]  /*78e0*/  ELECT P6, URZ, PT ;  /* 0x00000000003f782f */ /* 0x000fda00038c0000 */
.L_x_202:
[----:B------:R-:W-:Y:S04]  /*78f0*/  BSSY B0, `(.L_x_182) ;  /* 0x0000058000007945 */ /* 0x000fe80003800000 */
[----:B------:R-:W-:Y:S05]  /*7900*/  @!P6 BRA `(.L_x_183) ;  /* 0x000000040058e947 */ /* 0x000fea0003800000 */
[----:B------:R-:W-:-:S04]  /*7910*/  LOP3.LUT R23, R23, 0x2, RZ, 0xfc, !PT ;  /* 0x0000000217177812 */ /* 0x000fc800078efcff */
[----:B------:R-:W-:-:S13]  /*7920*/  ISETP.NE.AND P0, PT, R23, 0x3, PT ;  /* 0x000000031700780c */ /* 0x000fda0003f05270 */
[----:B------:R-:W-:Y:S05]  /*7930*/  @!P0 BRA `(.L_x_184) ;  /* 0x0000000000048947 */ /* 0x000fea0003800000 */
[----:B------:R-:W-:Y:S01]  /*7940*/  BPT.TRAP 0x1 ;  /* 0x000000040000795c */ /* 0x000fe20000300000 */
.L_x_184:
[----:B------:R-:W0:Y:S01]  /*7950*/  S2R R5, SR_CgaCtaId ;  /* 0x0000000000057919 */ /* 0x000e220000008800 */
[----:B------:R-:W-:Y:S02]  /*7960*/  MOV R0, 0x400 ;  /* 0x0000040000007802 */ /* 0x000fe40000000f00 */
[----:B------:R-:W-:Y:S02]  /*7970*/  SHF.L.U32 R2, R3, 0x1f, RZ ;  /* 0x0000001f03027819 */ /* 0x000fe400000006ff */
[----:B0-----:R-:W-:-:S05]  /*7980*/  LEA R5, R5, R0, 0x18 ;  /* 0x0000000005057211 */ /* 0x001fca00078ec0ff */
[----:B------:R-:W-:-:S04]  /*7990*/  VIADD R5, R5, 0x48 ;  /* 0x0000004805057836 */ /* 0x000fc80000000000 */
[C---:B------:R-:W-:Y:S02]  /*79a0*/  IMAD R7, R8.reuse, 0x8, R5 ;  /* 0x0000000808077824 */ /* 0x040fe400078e0205 */
[----:B------:R-:W-:Y:S02]  /*79b0*/  VIADD R8, R8, 0x1 ;  /* 0x0000000108087836 */ /* 0x000fe40000000000 */
[----:B------:R-:W0:Y:S03]  /*79c0*/  SYNCS.PHASECHK.TRANS64.TRYWAIT P0, [R7+URZ], R2 ;  /* 0x00000002070075a7 */ /* 0x000e26000800017f */
[----:B------:R-:W-:-:S04]  /*79d0*/  ISETP.NE.AND P1, PT, R8, 0x9, PT ;  /* 0x000000090800780c */ /* 0x000fc80003f25270 */
[----:B------:R-:W-:Y:S02]  /*79e0*/  SEL R0, RZ, 0x1, P1 ;  /* 0x00000001ff007807 */ /* 0x000fe40000800000 */
[----:B------:R-:W-:Y:S02]  /*79f0*/  SEL R8, R8, RZ, P1 ;  /* 0x000000ff08087207 */ /* 0x000fe40000800000 */
[----:B------:R-:W-:-:S03]  /*7a00*/  LOP3.LUT R9, R3, R0, RZ, 0x3c, !PT ;  /* 0x0000000003097212 */ /* 0x000fc600078e3cff */
[----:B------:R-:W-:Y:S01]  /*7a10*/  IMAD R6, R8, 0x8, R5 ;  /* 0x0000000808067824 */ /* 0x000fe200078e0205 */
[----:B------:R-:W-:Y:S01]  /*7a20*/  SHF.L.U32 R3, R9, 0x1f, RZ ;  /* 0x0000001f09037819 */ /* 0x000fe200000006ff */
[----:B0-----:R-:W-:Y:S06]  /*7a30*/  @!P0 BRA `(.L_x_185) ;  /* 0x0000000400c48947 */ /* 0x001fec0003800000 */
.L_x_203:
[----:B------:R-:W1:Y:S01]  /*7a40*/  SYNCS.PHASECHK.TRANS64.TRYWAIT P0, [R6+URZ], R3 ;  /* 0x00000003060075a7 */ /* 0x000e62000800017f */
[----:B------:R-:W-:-:S05]  /*7a50*/  VIADD R0, R8, 0x1 ;  /* 0x0000000108007836 */ /* 0x000fca0000000000 */
[----:B------:R-:W-:-:S04]  /*7a60*/  ISETP.NE.AND P1, PT, R0, 0x9, PT ;  /* 0x000000090000780c */ /* 0x000fc80003f25270 */
[----:B0-----:R-:W-:Y:S02]  /*7a70*/  SEL R2, RZ, 0x1, P1 ;  /* 0x00000001ff027807 */ /* 0x001fe40000800000 */
[----:B------:R-:W-:Y:S02]  /*7a80*/  SEL R0, R0, RZ, P1 ;  /* 0x000000ff00007207 */ /* 0x000fe40000800000 */
[----:B------:R-:W-:-:S03]  /*7a90*/  LOP3.LUT R9, R9, R2, RZ, 0x3c, !PT ;  /* 0x0000000209097212 */ /* 0x000fc600078e3cff */
[----:B------:R-:W-:Y:S01]  /*7aa0*/  IMAD R7, R0, 0x8, R5 ;  /* 0x0000000800077824 */ /* 0x000fe200078e0205 */
[----:B------:R-:W-:Y:S01]  /*7ab0*/  SHF.L.U32 R4, R9, 0x1f, RZ ;  /* 0x0000001f09047819 */ /* 0x000fe200000006ff */
[----:B-1----:R-:W-:Y:S06]  /*7ac0*/  @!P0 BRA `(.L_x_186) ;  /* 0x0000000400b48947 */ /* 0x002fec0003800000 */
.L_x_204:
[----:B------:R-:W1:Y:S01]  /*7ad0*/  SYNCS.PHASECHK.TRANS64.TRYWAIT P0, [R7+URZ], R4 ;  /* 0x00000004070075a7 */ /* 0x000e62000800017f */
[----:B------:R-:W-:-:S05]  /*7ae0*/  VIADD R0, R0, 0x1 ;  /* 0x0000000100007836 */ /* 0x000fca0000000000 */
[----:B------:R-:W-:-:S04]  /*7af0*/  ISETP.NE.AND P1, PT, R0, 0x9, PT ;  /* 0x000000090000780c */ /* 0x000fc80003f25270 */
[----:B------:R-:W-:Y:S02]  /*7b00*/  SEL R2, RZ, 0x1, P1 ;  /* 0x00000001ff027807 */ /* 0x000fe40000800000 */
[----:B------:R-:W-:Y:S02]  /*7b10*/  SEL R0, R0, RZ, P1 ;  /* 0x000000ff00007207 */ /* 0x000fe40000800000 */
[----:B------:R-:W-:-:S03]  /*7b20*/  LOP3.LUT R9, R9, R2, RZ, 0x3c, !PT ;  /* 0x0000000209097212 */ /* 0x000fc600078e3cff */
[----:B0-----:R-:W-:Y:S01]  /*7b30*/  IMAD R6, R0, 0x8, R5 ;  /* 0x0000000800067824 */ /* 0x001fe200078e0205 */
[----:B------:R-:W-:Y:S01]  /*7b40*/  SHF.L.U32 R3, R9, 0x1f, RZ ;  /* 0x0000001f09037819 */ /* 0x000fe200000006ff */
[----:B-1----:R-:W-:Y:S06]  /*7b50*/  @!P0 BRA `(.L_x_187) ;  /* 0x0000000400a48947 */ /* 0x002fec0003800000 */
.L_x_205:
        /* <DEDUP_REMOVED lines=9> */
.L_x_206:
        /* <DEDUP_REMOVED lines=9> */
.L_x_207:
        /* <DEDUP_REMOVED lines=9> */
.L_x_208:
        /* <DEDUP_REMOVED lines=9> */
.L_x_209:
[----:B------:R-:W1:Y:S01]  /*7da0*/  SYNCS.PHASECHK.TRANS64.TRYWAIT P0, [R6+URZ], R3 ;  /* 0x00000003060075a7 */ /* 0x000e62000800017f */
[----:B------:R-:W-:-:S05]  /*7db0*/  VIADD R0, R0, 0x1 ;  /* 0x0000000100007836 */ /* 0x000fca0000000000 */
[----:B------:R-:W-:-:S04]  /*7dc0*/  ISETP.NE.AND P1, PT, R0, 0x9, PT ;  /* 0x000000090000780c */ /* 0x000fc80003f25270 */
[----:B------:R-:W-:Y:S02]  /*7dd0*/  SEL R2, RZ, 0x1, P1 ;  /* 0x00000001ff027807 */ /* 0x000fe40000800000 */
[----:B------:R-:W-:Y:S02]  /*7de0*/  SEL R0, R0, RZ, P1 ;  /* 0x000000ff00007207 */ /* 0x000fe40000800000 */
[----:B------:R-:W-:Y:S01]  /*7df0*/  LOP3.LUT R2, R9, R2, RZ, 0x3c, !PT ;  /* 0x0000000209027212 */ /* 0x000fe200078e3cff */
[----:B-1----:R-:W-:Y:S06]  /*7e00*/  @!P0 BRA `(.L_x_192) ;  /* 0x00000004005c8947 */ /* 0x002fec0003800000 */
.L_x_210:
[----:B------:R-:W-:Y:S01]  /*7e10*/  IMAD R5, R0, 0x8, R5 ;  /* 0x0000000800057824 */ /* 0x000fe200078e0205 */
[----:B------:R-:W-:-:S07]  /*7e20*/  SHF.L.U32 R0, R2, 0x1f, RZ ;  /* 0x0000001f02007819 */ /* 0x000fce00000006ff */
.L_x_193:
[----:B--2---:R2:W3:Y:S02]  /*7e30*/  SYNCS.PHASECHK.TRANS64.TRYWAIT P0, [R5+URZ], R0 ;  /* 0x00000000050075a7 */ /* 0x0044e4000800017f */
[----:B---3--:R-:W-:Y:S05]  /*7e40*/  @!P0 NANOSLEEP.SYNCS 0x989680 ;  /* 0x009896800000895d */ /* 0x008fea0003900000 */
[----:B------:R-:W3:Y:S02]  /*7e50*/  @!P0 SYNCS.PHASECHK.TRANS64 P0, [R5+URZ], R0 ;  /* 0x00000000050085a7 */ /* 0x000ee4000800007f */
[----:B---3--:R-:W-:Y:S05]  /*7e60*/  @!P0 BRA `(.L_x_193) ;  /* 0xfffffffc00f08947 */ /* 0x008fea000383ffff */
.L_x_183:
[----:B------:R-:W-:Y:S05]  /*7e70*/  BSYNC B0 ;  /* 0x0000000000007941 */ /* 0x000fea0003800000 */
.L_x_182:
[----:B------:R-:W-:Y:S05]  /*7e80*/  EXIT ;  /* 0x000000000000794d */ /* 0x000fea0003800000 */
.L_x_20:
[----:B0-----:R-:W-:-:S04]  /*7e90*/  IMAD.U32 R3, RZ, RZ, UR43 ;  /* 0x0000002bff037e24 */ /* 0x001fc8000f8e00ff */
[----:B------:R0:W1:Y:S03]  /*7ea0*/  SYNCS.PHASECHK.TRANS64.TRYWAIT P0, [R3+URZ+-0x8], R0 ;  /* 0xfffff800030075a7 */ /* 0x000066000800017f */
[----:B-1----:R-:W-:Y:S05]  /*7eb0*/  @!P0 NANOSLEEP.SYNCS 0x989680 ;  /* 0x009896800000895d */ /* 0x002fea0003900000 */
[----:B------:R-:W1:Y:S02]  /*7ec0*/  @!P0 SYNCS.PHASECHK.TRANS64 P0, [R3+URZ+-0x8], R0 ;  /* 0xfffff800030085a7 */ /* 0x000e64000800007f */
[----:B-1----:R-:W-:Y:S05]  /*7ed0*/  @!P0 BRA `(.L_x_20) ;  /* 0xfffffffc00ec8947 */ /* 0x002fea000383ffff */
[----:B------:R-:W-:Y:S05]  /*7ee0*/  BRA `(.L_x_194) ;  /* 0xffffff9800647947 */ /* 0x000fea000383ffff */
.L_x_25:
[----:B-1----:R1:W2:Y:S02]  /*7ef0*/  SYNCS.PHASECHK.TRANS64.TRYWAIT P1, [R3+URZ], R0 ;  /* 0x00000000030075a7 */ /* 0x0022a4000802017f */
[----:B--2---:R-:W-:Y:S05]  /*7f00*/  @!P1 NANOSLEEP.SYNCS 0x989680 ;  /* 0x009896800000995d */ /* 0x004fea0003900000 */
[----:B------:R-:W2:Y:S02]  /*7f10*/  @!P1 SYNCS.PHASECHK.TRANS64 P1, [R3+URZ], R0 ;  /* 0x00000000030095a7 */ /* 0x000ea4000802007f */
[----:B--2---:R-:W-:Y:S05]  /*7f20*/  @!P1 BRA `(.L_x_25) ;  /* 0xfffffffc00f09947 */ /* 0x004fea000383ffff */
[----:B------:R-:W-:Y:S05]  /*7f30*/  BRA `(.L_x_24) ;  /* 0xffffff9800d87947 */ /* 0x000fea000383ffff */
.L_x_30:
[----:B-1----:R-:W-:-:S04]  /*7f40*/  IMAD.U32 R5, RZ, RZ, UR4 ;  /* 0x00000004ff057e24 */ /* 0x002fc8000f8e00ff */
[----:B------:R1:W2:Y:S03]  /*7f50*/  SYNCS.PHASECHK.TRANS64.TRYWAIT P1, [R5+URZ], R4 ;  /* 0x00000004050075a7 */ /* 0x0002a6000802017f */
[----:B--2---:R-:W-:Y:S05]  /*7f60*/  @!P1 NANOSLEEP.SYNCS 0x989680 ;  /* 0x009896800000995d */ /* 0x004fea0003900000 */
[----:B------:R-:W2:Y:S02]  /*7f70*/  @!P1 SYNCS.PHASECHK.TRANS64 P1, [R5+URZ], R4 ;  /* 0x00000004050095a7 */ /* 0x000ea4000802007f */
[----:B--2---:R-:W-:Y:S05]  /*7f80*/  @!P1 BRA `(.L_x_30) ;  /* 0xfffffffc00ec9947 */ /* 0x004fea000383ffff */
[----:B------:R-:W-:Y:S05]  /*7f90*/  BRA `(.L_x_29) ;  /* 0xffffff9c00a87947 */ /* 0x000fea000383ffff */
.L_x_36:
[----:B0-----:R-:W-:-:S04]  /*7fa0*/  IMAD.U32 R3, RZ, RZ, UR43 ;  /* 0x0000002bff037e24 */ /* 0x001fc8000f8e00ff */
[----:B------:R0:W1:Y:S03]  /*7fb0*/  SYNCS.PHASECHK.TRANS64.TRYWAIT P0, [R3+URZ+0x8], R0 ;  /* 0x00000800030075a7 */ /* 0x000066000800017f */
[----:B-1----:R-:W-:Y:S05]  /*7fc0*/  @!P0 NANOSLEEP.SYNCS 0x989680 ;  /* 0x009896800000895d */ /* 0x002fea0003900000 */
[----:B------:R-:W1:Y:S02]  /*7fd0*/  @!P0 SYNCS.PHASECHK.TRANS64 P0, [R3+URZ+0x8], R0 ;  /* 0x00000800030085a7 */ /* 0x000e64000800007f */
[----:B-1----:R-:W-:Y:S05]  /*7fe0*/  @!P0 BRA `(.L_x_36) ;  /* 0xfffffffc00ec8947 */ /* 0x002fea000383ffff */
[----:B------:R-:W-:Y:S05]  /*7ff0*/  BRA `(.L_x_195) ;  /* 0xffffffa000e87947 */ /* 0x000fea000383ffff */
.L_x_169:
[----:B------:R-:W-:Y:S01]  /*8000*/  BSSY B1, `(.L_x_196) ;  /* 0x0000006000017945 */ /* 0x000fe20003800000 */
[----:B------:R-:W-:-:S07]  /*8010*/  IMAD.MOV.U32 R15, RZ, RZ, -0x1 ;  /* 0xffffffffff0f7424 */ /* 0x000fce00078e00ff */
[----:B-----5:R-:W-:Y:S05]  /*8020*/  WARPSYNC.COLLECTIVE R15, `(.L_x_197) ;  /* 0x000000000f0c7348 */ /* 0x020fea0003c00000 */
[----:B------:R-:W-:Y:S02]  /*8030*/  ELECT P6, UR62, PT ;  /* 0x00000000003e782f */ /* 0x000fe400038c0000 */
[----:B------:R-:W-:Y:S01]  /*8040*/  MOV R14, UR62 ;  /* 0x0000003e000e7c02 */ /* 0x000fe20008000f00 */
[----:B-----5:R-:W-:Y:S10]  /*8050*/  ENDCOLLECTIVE ;  /* 0x000000000000791b */ /* 0x020ff40003800000 */
.L_x_197:
[----:B------:R-:W-:Y:S05]  /*8060*/  BSYNC B1 ;  /* 0x0000000000017941 */ /* 0x000fea0003800000 */
.L_x_196:
[----:B------:R-:W-:Y:S05]  /*8070*/  BRA `(.L_x_198) ;  /* 0xffffffec00407947 */ /* 0x000fea000383ffff */
.L_x_172:
[----:B-1----:R1:W2:Y:S02]  /*8080*/  SYNCS.PHASECHK.TRANS64.TRYWAIT P1, [R11+URZ+0x48], R6 ;  /* 0x000048060b0075a7 */ /* 0x0022a4000802017f */
[----:B--2---:R-:W-:Y:S05]  /*8090*/  @!P1 NANOSLEEP.SYNCS 0x989680 ;  /* 0x009896800000995d */ /* 0x004fea0003900000 */
[----:B------:R-:W2:Y:S02]  /*80a0*/  @!P1 SYNCS.PHASECHK.TRANS64 P1, [R11+URZ+0x48], R6 ;  /* 0x000048060b0095a7 */ /* 0x000ea4000802007f */
[----:B--2---:R-:W-:Y:S05]  /*80b0*/  @!P1 BRA `(.L_x_172) ;  /* 0xfffffffc00f09947 */ /* 0x004fea000383ffff */
[----:B------:R-:W-:Y:S05]  /*80c0*/  BRA `(.L_x_199) ;  /* 0xffffffec00787947 */ /* 0x000fea000383ffff */
.L_x_181:
[----:B------:R-:W-:Y:S01]  /*80d0*/  BSSY B0, `(.L_x_200) ;  /* 0x0000006000007945 */ /* 0x000fe20003800000 */
[----:B------:R-:W-:-:S07]  /*80e0*/  IMAD.MOV.U32 R15, RZ, RZ, -0x1 ;  /* 0xffffffffff0f7424 */ /* 0x000fce00078e00ff */
[----:B-----5:R-:W-:Y:S05]  /*80f0*/  WARPSYNC.COLLECTIVE R15, `(.L_x_201) ;  /* 0x000000000f0c7348 */ /* 0x020fea0003c00000 */
[----:B------:R-:W-:Y:S02]  /*8100*/  ELECT P6, UR62, PT ;  /* 0x00000000003e782f */ /* 0x000fe400038c0000 */
[----:B------:R-:W-:Y:S01]  /*8110*/  MOV R14, UR62 ;  /* 0x0000003e000e7c02 */ /* 0x000fe20008000f00 */
[----:B-----5:R-:W-:Y:S10]  /*8120*/  ENDCOLLECTIVE ;  /* 0x000000000000791b */ /* 0x020ff40003800000 */
.L_x_201:
[----:B------:R-:W-:Y:S05]  /*8130*/  BSYNC B0 ;  /* 0x0000000000007941 */ /* 0x000fea0003800000 */
.L_x_200:
[----:B------:R-:W-:Y:S05]  /*8140*/  BRA `(.L_x_202) ;  /* 0xfffffff400e87947 */ /* 0x000fea000383ffff */
.L_x_185:
[----:B0-----:R0:W1:Y:S02]  /*8150*/  SYNCS.PHASECHK.TRANS64.TRYWAIT P0, [R7+URZ], R2 ;  /* 0x00000002070075a7 */ /* 0x001064000800017f */
[----:B-1----:R-:W-:Y:S05]  /*8160*/  @!P0 NANOSLEEP.SYNCS 0x989680 ;  /* 0x009896800000895d */ /* 0x002fea0003900000 */
[----:B------:R-:W1:Y:S02]  /*8170*/  @!P0 SYNCS.PHASECHK.TRANS64 P0, [R7+URZ], R2 ;  /* 0x00000002070085a7 */ /* 0x000e64000800007f */
[----:B-1----:R-:W-:Y:S05]  /*8180*/  @!P0 BRA `(.L_x_185) ;  /* 0xfffffffc00f08947 */ /* 0x002fea000383ffff */
[----:B------:R-:W-:Y:S05]  /*8190*/  BRA `(.L_x_203) ;  /* 0xfffffff800287947 */ /* 0x000fea000383ffff */
.L_x_186:
[----:B0-----:R0:W1:Y:S02]  /*81a0*/  SYNCS.PHASECHK.TRANS64.TRYWAIT P0, [R6+URZ], R3 ;  /* 0x00000003060075a7 */ /* 0x001064000800017f */
[----:B-1----:R-:W-:Y:S05]  /*81b0*/  @!P0 NANOSLEEP.SYNCS 0x989680 ;  /* 0x009896800000895d */ /* 0x002fea0003900000 */
[----:B------:R-:W1:Y:S02]  /*81c0*/  @!P0 SYNCS.PHASECHK.TRANS64 P0, [R6+URZ], R3 ;  /* 0x00000003060085a7 */ /* 0x000e64000800007f */
[----:B-1----:R-:W-:Y:S05]  /*81d0*/  @!P0 BRA `(.L_x_186) ;  /* 0xfffffffc00f08947 */ /* 0x002fea000383ffff */
[----:B------:R-:W-:Y:S05]  /*81e0*/  BRA `(.L_x_204) ;  /* 0xfffffff800387947 */ /* 0x000fea000383ffff */
.L_x_187:
[----:B0-----:R0:W1:Y:S02]  /*81f0*/  SYNCS.PHASECHK.TRANS64.TRYWAIT P0, [R7+URZ], R4 ;  /* 0x00000004070075a7 */ /* 0x001064000800017f */
[----:B-1----:R-:W-:Y:S05]  /*8200*/  @!P0 NANOSLEEP.SYNCS 0x989680 ;  /* 0x009896800000895d */ /* 0x002fea0003900000 */
[----:B------:R-:W1:Y:S02]  /*8210*/  @!P0 SYNCS.PHASECHK.TRANS64 P0, [R7+URZ], R4 ;  /* 0x00000004070085a7 */ /* 0x000e64000800007f */
[----:B-1----:R-:W-:Y:S05]  /*8220*/  @!P0 BRA `(.L_x_187) ;  /* 0xfffffffc00f08947 */ /* 0x002fea000383ffff */
[----:B------:R-:W-:Y:S05]  /*8230*/  BRA `(.L_x_205) ;  /* 0xfffffff800487947 */ /* 0x000fea000383ffff */
.L_x_188:
[----:B0-----:R0:W1:Y:S02]  /*8240*/  SYNCS.PHASECHK.TRANS64.TRYWAIT P0, [R6+URZ], R3 ;  /* 0x00000003060075a7 */ /* 0x001064000800017f */
[----:B-1----:R-:W-:Y:S05]  /*8250*/  @!P0 NANOSLEEP.SYNCS 0x989680 ;  /* 0x009896800000895d */ /* 0x002fea0003900000 */
[----:B------:R-:W1:Y:S02]  /*8260*/  @!P0 SYNCS.PHASECHK.TRANS64 P0, [R6+URZ], R3 ;  /* 0x00000003060085a7 */ /* 0x000e64000800007f */
[----:B-1----:R-:W-:Y:S05]  /*8270*/  @!P0 BRA `(.L_x_188) ;  /* 0xfffffffc00f08947 */ /* 0x002fea000383ffff */
[----:B------:R-:W-:Y:S05]  /*8280*/  BRA `(.L_x_206) ;  /* 0xfffffff800587947 */ /* 0x000fea000383ffff */
.L_x_189:
[----:B0-----:R0:W1:Y:S02]  /*8290*/  SYNCS.PHASECHK.TRANS64.TRYWAIT P0, [R7+URZ], R4 ;  /* 0x00000004070075a7 */ /* 0x001064000800017f */
[----:B-1----:R-:W-:Y:S05]  /*82a0*/  @!P0 NANOSLEEP.SYNCS 0x989680 ;  /* 0x009896800000895d */ /* 0x002fea0003900000 */
[----:B------:R-:W1:Y:S02]  /*82b0*/  @!P0 SYNCS.PHASECHK.TRANS64 P0, [R7+URZ], R4 ;  /* 0x00000004070085a7 */ /* 0x000e64000800007f */
[----:B-1----:R-:W-:Y:S05]  /*82c0*/  @!P0 BRA `(.L_x_189) ;  /* 0xfffffffc00f08947 */ /* 0x002fea000383ffff */
[----:B------:R-:W-:Y:S05]  /*82d0*/  BRA `(.L_x_207) ;  /* 0xfffffff800687947 */ /* 0x000fea000383ffff */
.L_x_190:
[----:B0-----:R0:W1:Y:S02]  /*82e0*/  SYNCS.PHASECHK.TRANS64.TRYWAIT P0, [R6+URZ], R3 ;  /* 0x00000003060075a7 */ /* 0x001064000800017f */
[----:B-1----:R-:W-:Y:S05]  /*82f0*/  @!P0 NANOSLEEP.SYNCS 0x989680 ;  /* 0x009896800000895d */ /* 0x002fea0003900000 */
[----:B------:R-:W1:Y:S02]  /*8300*/  @!P0 SYNCS.PHASECHK.TRANS64 P0, [R6+URZ], R3 ;  /* 0x00000003060085a7 */ /* 0x000e64000800007f */
[----:B-1----:R-:W-:Y:S05]  /*8310*/  @!P0 BRA `(.L_x_190) ;  /* 0xfffffffc00f08947 */ /* 0x002fea000383ffff */
[----:B------:R-:W-:Y:S05]  /*8320*/  BRA `(.L_x_208) ;  /* 0xfffffff800787947 */ /* 0x000fea000383ffff */
.L_x_191:
[----:B0-----:R0:W1:Y:S02]  /*8330*/  SYNCS.PHASECHK.TRANS64.TRYWAIT P0, [R7+URZ], R4 ;  /* 0x00000004070075a7 */ /* 0x001064000800017f */
[----:B-1----:R-:W-:Y:S05]  /*8340*/  @!P0 NANOSLEEP.SYNCS 0x989680 ;  /* 0x009896800000895d */ /* 0x002fea0003900000 */
[----:B------:R-:W1:Y:S02]  /*8350*/  @!P0 SYNCS.PHASECHK.TRANS64 P0, [R7+URZ], R4 ;  /* 0x00000004070085a7 */ /* 0x000e64000800007f */
[----:B-1----:R-:W-:Y:S05]  /*8360*/  @!P0 BRA `(.L_x_191) ;  /* 0xfffffffc00f08947 */ /* 0x002fea000383ffff */
[----:B------:R-:W-:Y:S05]  /*8370*/  BRA `(.L_x_209) ;  /* 0xfffffff800887947 */ /* 0x000fea000383ffff */
.L_x_192:
[----:B-1----:R1:W2:Y:S02]  /*8380*/  SYNCS.PHASECHK.TRANS64.TRYWAIT P0, [R6+URZ], R3 ;  /* 0x00000003060075a7 */ /* 0x0022a4000800017f */
[----:B--2---:R-:W-:Y:S05]  /*8390*/  @!P0 NANOSLEEP.SYNCS 0x989680 ;  /* 0x009896800000895d */ /* 0x004fea0003900000 */
[----:B------:R-:W2:Y:S02]  /*83a0*/  @!P0 SYNCS.PHASECHK.TRANS64 P0, [R6+URZ], R3 ;  /* 0x00000003060085a7 */ /* 0x000ea4000800007f */
[----:B--2---:R-:W-:Y:S05]  /*83b0*/  @!P0 BRA `(.L_x_192) ;  /* 0xfffffffc00f08947 */ /* 0x004fea000383ffff */
[----:B------:R-:W-:Y:S05]  /*83c0*/  BRA `(.L_x_210) ;  /* 0xfffffff800907947 */ /* 0x000fea000383ffff */
.L_x_211:
[----:B------:R-:W-:-:S00]  /*83d0*/  BRA `(.L_x_211) ;  /* 0xfffffffc00fc7947 */ /* 0x000fc0000383ffff */
[----:B------:R-:W-:-:S00]  /*83e0*/  NOP ;  /* 0x0000000000007918 */ /* 0x000fc00000000000 */
        /* <DEDUP_REMOVED lines=9> */
.L_x_212:


//--------------------- .nv.global.init           --------------------------
	.section	.nv.global.init,"aw",@progbits
.nv.global.init:
	.type		$str$22,@object
	.size		$str$22,($str$23 - $str$22)
$str$22:
        /*0000*/ 	.byte	0x6b, 0x5f, 0x74, 0x69, 0x6c, 0x65, 0x5f, 0x63, 0x6f, 0x75, 0x6e, 0x74, 0x20, 0x3e, 0x3d, 0x20
        /*0010*/ 	.byte	0x31, 0x00
	.type		$str$23,@object
	.size		$str$23,(__unnamed_1 - $str$23)
$str$23:
        /*0012*/ 	.byte	0x2f, 0x74, 0x6d, 0x70, 0x2f, 0x63, 0x75, 0x74, 0x6c, 0x61, 0x73, 0x73, 0x5f, 0x73, 0x77, 0x65
        /*0022*/ 	.byte	0x65, 0x70, 0x5f, 0x73, 0x72, 0x63, 0x2f, 0x69, 0x6e, 0x63, 0x6c, 0x75, 0x64, 0x65, 0x2f, 0x63
        /*0032*/ 	.byte	0x75, 0x74, 0x6c, 0x61, 0x73, 0x73, 0x2f, 0x67, 0x65, 0x6d, 0x6d, 0x2f, 0x63, 0x6f, 0x6c, 0x6c
        /*0042*/ 	.byte	0x65, 0x63, 0x74, 0x69, 0x76, 0x65, 0x2f, 0x73, 0x6d, 0x39, 0x30, 0x5f, 0x6d, 0x6d, 0x61, 0x5f
        /*0052*/ 	.byte	0x74, 0x6d, 0x61, 0x5f, 0x67, 0x6d, 0x6d, 0x61, 0x5f, 0x73, 0x73, 0x5f, 0x77, 0x61, 0x72, 0x70
        /*0062*/ 	.byte	0x73, 0x70, 0x65, 0x63, 0x69, 0x61, 0x6c, 0x69, 0x7a, 0x65, 0x64, 0x2e, 0x68, 0x70, 0x70, 0x00
	.type		__unnamed_1,@object
	.size		__unnamed_1,(.L_0 - __unnamed_1)
__unnamed_1:
        /*0072*/ 	.byte	0x76, 0x6f, 0x69, 0x64, 0x20, 0x63, 0x75, 0x74, 0x6c, 0x61, 0x73, 0x73, 0x3a, 0x3a, 0x67, 0x65
        /* <DEDUP_REMOVED lines=181> */
        /*0bd2*/ 	.byte	0x69, 0x74, 0x79, 0x5d, 0x00
.L_0:


//--------------------- .nv.shared._ZN7cutlass13device_kernelINS_4gemm6kernel13GemmUniversalIN4cute5tupleIJiiiiEEENS1_10collective13CollectiveMmaINS1_34MainloopSm90TmaGmmaWarpSpecializedILi9ENS5_IJNS4_1CILi2EEENSA_ILi4EEENSA_ILi1EEEEEENS1_32KernelTmaWarpSpecializedPingpongEEENS5_IJNSA_ILi64EEENSA_ILi128EEESH_EEENS_10bfloat16_tENS5_IJlSD_lEEESK_SL_NS4_8TiledMMAINS4_8MMA_AtomIJNS4_4SM904GMMA28MMA_64x128x16_F32BF16BF16_SSILNSP_5MajorE0ELSR_0ELNSP_7ScaleInE1ELSS_1EEEEEENS4_6LayoutINS5_IJSD_SD_SD_EEENS5_IJNSA_ILi0EEESX_SX_EEEEENS5_IJNS4_10UnderscoreES10_S10_EEEEENS4_23SM90_TMA_LOAD_MULTICASTENS4_14ComposedLayoutINS4_7SwizzleILi3ELi4ELi3EEENS4_18smem_ptr_flag_bitsILi16EEENSV_INS5_IJNSA_ILi8EEESH_EEENS5_IJSH_SD_EEEEEEEvNS4_8identityES13_S1D_vS1E_EENS_8epilogue10collective6detail29Sm90TmaWarpSpecializedAdapterINS1H_15DefaultEpilogueISK_SL_SL_NS1G_6thread17LinearCombinationISK_Li1EffLNS1L_9ScaleType4KindE0ELNS_15FloatRoundStyleE2ESK_EENS1_15EpilogueDefaultEEEEEvvEEEEvNT_6ParamsE --------------------------
	.section	.nv.shared._ZN7cutlass13device_kernelINS_4gemm6kernel13GemmUniversalIN4cute5tupleIJiiiiEEENS1_10collective13CollectiveMmaINS1_34MainloopSm90TmaGmmaWarpSpecializedILi9ENS5_IJNS4_1CILi2EEENSA_ILi4EEENSA_ILi1EEEEEENS1_32KernelTmaWarpSpecializedPingpongEEENS5_IJNSA_ILi64EEENSA_ILi128EEESH_EEENS_10bfloat16_tENS5_IJlSD_lEEESK_SL_NS4_8TiledMMAINS4_8MMA_AtomIJNS4_4SM904GMMA28MMA_64x128x16_F32BF16BF16_SSILNSP_5MajorE0ELSR_0ELNSP_7ScaleInE1ELSS_1EEEEEENS4_6LayoutINS5_IJSD_SD_SD_EEENS5_IJNSA_ILi0EEESX_SX_EEEEENS5_IJNS4_10UnderscoreES10_S10_EEEEENS4_23SM90_TMA_LOAD_MULTICASTENS4_14ComposedLayoutINS4_7SwizzleILi3ELi4ELi3EEENS4_18smem_ptr_flag_bitsILi16EEENSV_INS5_IJNSA_ILi8EEESH_EEENS5_IJSH_SD_EEEEEEEvNS4_8identityES13_S1D_vS1E_EENS_8epilogue10collective6detail29Sm90TmaWarpSpecializedAdapterINS1H_15DefaultEpilogueISK_SL_SL_NS1G_6thread17LinearCombinationISK_Li1EffLNS1L_9ScaleType4KindE0ELNS_15FloatRoundStyleE2ESK_EENS1_15EpilogueDefaultEEEEEvvEEEEvNT_6ParamsE,"aw",@nobits
	.sectionflags	@""
	.align	16
	.zero		1024


//--------------------- .nv.shared.reserved.0     --------------------------
	.section	.nv.shared.reserved.0,"aw",@nobits
	.weak		__nv_reservedSMEM_offset_0_alias
	.size		__nv_reservedSMEM_offset_0_alias, 0, 0
	.other		__nv_reservedSMEM_offset_0_alias,@"STO_CUDA_RESERVED_SHARED STV_DEFAULT"
__nv_reservedSMEM_offset_0_alias:
	.zero		0


//--------------------- .nv.global                --------------------------
	.section	.nv.global,"aw",@nobits
.nv.global:
	.type		_ZN40_INTERNAL_cf9b1d6a_4_k_cu_48d30290_219634cute1_E,@object
	.size		_ZN40_INTERNAL_cf9b1d6a_4_k_cu_48d30290_219634cute1_E,(_ZN40_INTERNAL_cf9b1d6a_4_k_cu_48d30290_219634cuda3std3__45__cpo6cbeginE - _ZN40_INTERNAL_cf9b1d6a_4_k_cu_48d30290_219634cute1_E)
_ZN40_INTERNAL_cf9b1d6a_4_k_cu_48d30290_219634cute1_E:
	.zero		1
	.type		_ZN40_INTERNAL_cf9b1d6a_4_k_cu_48d30290_219634cuda3std3__45__cpo6cbeginE,@object
	.size		_ZN40_INTERNAL_cf9b1d6a_4_k_cu_48d30290_219634cuda3std3__45__cpo6cbeginE,(_ZN40_INTERNAL_cf9b1d6a_4_k_cu_48d30290_219634cuda3std3__48in_placeE - _ZN40_INTERNAL_cf9b1d6a_4_k_cu_48d30290_219634cuda3std3__45__cpo6cbeginE)
_ZN40_INTERNAL_cf9b1d6a_4_k_cu_48d30290_219634cuda3std3__45__cpo6cbeginE:
	.zero		1
	.type		_ZN40_INTERNAL_cf9b1d6a_4_k_cu_48d30290_219634cuda3std3__48in_placeE,@object
	.size		_ZN40_INTERNAL_cf9b1d6a_4_k_cu_48d30290_219634cuda3std3__48in_placeE,(_ZN40_INTERNAL_cf9b1d6a_4_k_cu_48d30290_219634cuda3std6ranges3__45__cpo9iter_moveE - _ZN40_INTERNAL_cf9b1d6a_4_k_cu_48d30290_219634cuda3std3__48in_placeE)
_ZN40_INTERNAL_cf9b1d6a_4_k_cu_48d30290_219634cuda3std3__48in_placeE:
	.zero		1
	.type		_ZN40_INTERNAL_cf9b1d6a_4_k_cu_48d30290_219634cuda3std6ranges3__45__cpo9iter_moveE,@object
	.size		_ZN40_INTERNAL_cf9b1d6a_4_k_cu_48d30290_219634cuda3std6ranges3__45__cpo9iter_moveE,(_ZN40_INTERNAL_cf9b1d6a_4_k_cu_48d30290_219634cuda3std3__45__cpo5beginE - _ZN40_INTERNAL_cf9b1d6a_4_k_cu_48d30290_219634cuda3std6ranges3__45__cpo9iter_moveE)
_ZN40_INTERNAL_cf9b1d6a_4_k_cu_48d30290_219634cuda3std6ranges3__45__cpo9iter_moveE:
	.zero		1
	.type		_ZN40_INTERNAL_cf9b1d6a_4_k_cu_48d30290_219634cuda3std3__45__cpo5beginE,@object
	.size		_ZN40_INTERNAL_cf9b1d6a_4_k_cu_48d30290_219634cuda3std3__45__cpo5beginE,(_ZN40_INTERNAL_cf9b1d6a_4_k_cu_48d30290_219634cuda3std3__442_GLOBAL__N__cf9b1d6a_4_k_cu_48d30290_219636ignoreE - _ZN40_INTERNAL_cf9b1d6a_4_k_cu_48d30290_219634cuda3std3__45__cpo5beginE)
_ZN40_INTERNAL_cf9b1d6a_4_k_cu_48d30290_219634cuda3std3__45__cpo5beginE:
	.zero		1
	.type		_ZN40_INTERNAL_cf9b1d6a_4_k_cu_48d30290_219634cuda3std3__442_GLOBAL__N__cf9b1d6a_4_k_cu_48d30290_219636ignoreE,@object
	.size		_ZN40_INTERNAL_cf9b1d6a_4_k_cu_48d30290_219634cuda3std3__442_GLOBAL__N__cf9b1d6a_4_k_cu_48d30290_219636ignoreE,(_ZN40_INTERNAL_cf9b1d6a_4_k_cu_48d30290_219634cute7productE - _ZN40_INTERNAL_cf9b1d6a_4_k_cu_48d30290_219634cuda3std3__442_GLOBAL__N__cf9b1d6a_4_k_cu_48d30290_219636ignoreE)
_ZN40_INTERNAL_cf9b1d6a_4_k_cu_48d30290_219634cuda3std3__442_GLOBAL__N__cf9b1d6a_4_k_cu_48d30290_219636ignoreE:
	.zero		1
	.type		_ZN40_INTERNAL_cf9b1d6a_4_k_cu_48d30290_219634cute7productE,@object
	.size		_ZN40_INTERNAL_cf9b1d6a_4_k_cu_48d30290_219634cute7productE,(_ZN40_INTERNAL_cf9b1d6a_4_k_cu_48d30290_219634cuda3std3__45__cpo3endE - _ZN40_INTERNAL_cf9b1d6a_4_k_cu_48d30290_219634cute7productE)
_ZN40_INTERNAL_cf9b1d6a_4_k_cu_48d30290_219634cute7productE:
	.zero		1
	.type		_ZN40_INTERNAL_cf9b1d6a_4_k_cu_48d30290_219634cuda3std3__45__cpo3endE,@object
	.size		_ZN40_INTERNAL_cf9b1d6a_4_k_cu_48d30290_219634cuda3std3__45__cpo3endE,(_ZN40_INTERNAL_cf9b1d6a_4_k_cu_48d30290_219634cuda3std3__419piecewise_constructE - _ZN40_INTERNAL_cf9b1d6a_4_k_cu_48d30290_219634cuda3std3__45__cpo3endE)
_ZN40_INTERNAL_cf9b1d6a_4_k_cu_48d30290_219634cuda3std3__45__cpo3endE:
	.zero		1
	.type		_ZN40_INTERNAL_cf9b1d6a_4_k_cu_48d30290_219634cuda3std3__419piecewise_constructE,@object
	.size		_ZN40_INTERNAL_cf9b1d6a_4_k_cu_48d30290_219634cuda3std3__419piecewise_constructE,(_ZN40_INTERNAL_cf9b1d6a_4_k_cu_48d30290_219634cuda3std3__45__cpo4cendE - _ZN40_INTERNAL_cf9b1d6a_4_k_cu_48d30290_219634cuda3std3__419piecewise_constructE)
_ZN40_INTERNAL_cf9b1d6a_4_k_cu_48d30290_219634cuda3std3__419piecewise_constructE:
	.zero		1
	.type		_ZN40_INTERNAL_cf9b1d6a_4_k_cu_48d30290_219634cuda3std3__45__cpo4cendE,@object
	.size		_ZN40_INTERNAL_cf9b1d6a_4_k_cu_48d30290_219634cuda3std3__45__cpo4cendE,(_ZN40_INTERNAL_cf9b1d6a_4_k_cu_48d30290_219634cuda3std6ranges3__45__cpo4swapE - _ZN40_INTERNAL_cf9b1d6a_4_k_cu_48d30290_219634cuda3std3__45__cpo4cendE)
_ZN40_INTERNAL_cf9b1d6a_4_k_cu_48d30290_219634cuda3std3__45__cpo4cendE:
	.zero		1
	.type		_ZN40_INTERNAL_cf9b1d6a_4_k_cu_48d30290_219634cuda3std6ranges3__45__cpo4swapE,@object
	.size		_ZN40_INTERNAL_cf9b1d6a_4_k_cu_48d30290_219634cuda3std6ranges3__45__cpo4swapE,(.L_8 - _ZN40_INTERNAL_cf9b1d6a_4_k_cu_48d30290_219634cuda3std6ranges3__45__cpo4swapE)
_ZN40_INTERNAL_cf9b1d6a_4_k_cu_48d30290_219634cuda3std6ranges3__45__cpo4swapE:
	.zero		1
.L_8:


//--------------------- .nv.constant0._ZN7cutlass13device_kernelINS_4gemm6kernel13GemmUniversalIN4cute5tupleIJiiiiEEENS1_10collective13CollectiveMmaINS1_34MainloopSm90TmaGmmaWarpSpecializedILi9ENS5_IJNS4_1CILi2EEENSA_ILi4EEENSA_ILi1EEEEEENS1_32KernelTmaWarpSpecializedPingpongEEENS5_IJNSA_ILi64EEENSA_ILi128EEESH_EEENS_10bfloat16_tENS5_IJlSD_lEEESK_SL_NS4_8TiledMMAINS4_8MMA_AtomIJNS4_4SM904GMMA28MMA_64x128x16_F32BF16BF16_SSILNSP_5MajorE0ELSR_0ELNSP_7ScaleInE1ELSS_1EEEEEENS4_6LayoutINS5_IJSD_SD_SD_EEENS5_IJNSA_ILi0EEESX_SX_EEEEENS5_IJNS4_10UnderscoreES10_S10_EEEEENS4_23SM90_TMA_LOAD_MULTICASTENS4_14ComposedLayoutINS4_7SwizzleILi3ELi4ELi3EEENS4_18smem_ptr_flag_bitsILi16EEENSV_INS5_IJNSA_ILi8EEESH_EEENS5_IJSH_SD_EEEEEEEvNS4_8identityES13_S1D_vS1E_EENS_8epilogue10collective6detail29Sm90TmaWarpSpecializedAdapterINS1H_15DefaultEpilogueISK_SL_SL_NS1G_6thread17LinearCombinationISK_Li1EffLNS1L_9ScaleType4KindE0ELNS_15FloatRoundStyleE2ESK_EENS1_15EpilogueDefaultEEEEEvvEEEEvNT_6ParamsE --------------------------
	.section	.nv.constant0._ZN7cutlass13device_kernelINS_4gemm6kernel13GemmUniversalIN4cute5tupleIJiiiiEEENS1_10collective13CollectiveMmaINS1_34MainloopSm90TmaGmmaWarpSpecializedILi9ENS5_IJNS4_1CILi2EEENSA_ILi4EEENSA_ILi1EEEEEENS1_32KernelTmaWarpSpecializedPingpongEEENS5_IJNSA_ILi64EEENSA_ILi128EEESH_EEENS_10bfloat16_tENS5_IJlSD_lEEESK_SL_NS4_8TiledMMAINS4_8MMA_AtomIJNS4_4SM904GMMA28MMA_64x128x16_F32BF16BF16_SSILNSP_5MajorE0ELSR_0ELNSP_7ScaleInE1ELSS_1EEEEEENS4_6LayoutINS5_IJSD_SD_SD_EEENS5_IJNSA_ILi0EEESX_SX_EEEEENS5_IJNS4_10UnderscoreES10_S10_EEEEENS4_23SM90_TMA_LOAD_MULTICASTENS4_14ComposedLayoutINS4_7SwizzleILi3ELi4ELi3EEENS4_18smem_ptr_flag_bitsILi16EEENSV_INS5_IJNSA_ILi8EEESH_EEENS5_IJSH_SD_EEEEEEEvNS4_8identityES13_S1D_vS1E_EENS_8epilogue10collective6detail29Sm90TmaWarpSpecializedAdapterINS1H_15DefaultEpilogueISK_SL_SL_NS1G_6thread17LinearCombinationISK_Li1EffLNS1L_9ScaleType4KindE0ELNS_15FloatRoundStyleE2ESK_EENS1_15EpilogueDefaultEEEEEvvEEEEvNT_6ParamsE,"a",@progbits
	.sectionflags	@""
	.align	4
.nv.constant0._ZN7cutlass13device_kernelINS_4gemm6kernel13GemmUniversalIN4cute5tupleIJiiiiEEENS1_10collective13CollectiveMmaINS1_34MainloopSm90TmaGmmaWarpSpecializedILi9ENS5_IJNS4_1CILi2EEENSA_ILi4EEENSA_ILi1EEEEEENS1_32KernelTmaWarpSpecializedPingpongEEENS5_IJNSA_ILi64EEENSA_ILi128EEESH_EEENS_10bfloat16_tENS5_IJlSD_lEEESK_SL_NS4_8TiledMMAINS4_8MMA_AtomIJNS4_4SM904GMMA28MMA_64x128x16_F32BF16BF16_SSILNSP_5MajorE0ELSR_0ELNSP_7ScaleInE1ELSS_1EEEEEENS4_6LayoutINS5_IJSD_SD_SD_EEENS5_IJNSA_ILi0EEESX_SX_EEEEENS5_IJNS4_10UnderscoreES10_S10_EEEEENS4_23SM90_TMA_LOAD_MULTICASTENS4_14ComposedLayoutINS4_7SwizzleILi3ELi4ELi3EEENS4_18smem_ptr_flag_bitsILi16EEENSV_INS5_IJNSA_ILi8EEESH_EEENS5_IJSH_SD_EEEEEEEvNS4_8identityES13_S1D_vS1E_EENS_8epilogue10collective6detail29Sm90TmaWarpSpecializedAdapterINS1H_15DefaultEpilogueISK_SL_SL_NS1G_6thread17LinearCombinationISK_Li1EffLNS1L_9ScaleType4KindE0ELNS_15FloatRoundStyleE2ESK_EENS1_15EpilogueDefaultEEEEEvvEEEEvNT_6ParamsE:
	.zero		1664


//--------------------- SYMBOLS --------------------------

	.type		.nv.reservedSmem.offset0,@object
	.size		.nv.reservedSmem.offset0,0x4
	.type		__assertfail,@function
